//
// Generated by NVIDIA NVVM Compiler
//
// Compiler Build ID: CL-36424714
// Cuda compilation tools, release 13.0, V13.0.88
// Based on NVVM 20.0.0
//

.version 9.0
.target sm_100
.address_size 64


.entry _Z14lu_dcmp_phase1Pfii(
	.param .u64 .ptr .align 1 _Z14lu_dcmp_phase1Pfii_param_0,
	.param .u32 _Z14lu_dcmp_phase1Pfii_param_1,
	.param .u32 _Z14lu_dcmp_phase1Pfii_param_2
)
{
	.reg .pred 	%p<11>;
	.reg .b32 	%r<68>;
	.reg .b32 	%f<81>;
	.reg .b64 	%rd<86>;

	ld.param.u64 	%rd8, [_Z14lu_dcmp_phase1Pfii_param_0];
	ld.param.u32 	%r40, [_Z14lu_dcmp_phase1Pfii_param_1];
	ld.param.u32 	%r41, [_Z14lu_dcmp_phase1Pfii_param_2];
	cvta.to.global.u64 	%rd1, %rd8;
	mov.u32 	%r42, %tid.x;
	add.s32 	%r55, %r40, %r42;
	setp.ge.s32 	%p1, %r55, %r41;
	@%p1 bra 	$L__BB0_15;
	mul.lo.s32 	%r43, %r41, %r40;
	cvt.s64.s32 	%rd2, %r43;
	setp.lt.s32 	%p2, %r40, 1;
	@%p2 bra 	$L__BB0_15;
	and.b32  	%r2, %r40, 7;
	and.b32  	%r3, %r40, 3;
	and.b32  	%r4, %r40, 2147483640;
	and.b32  	%r5, %r40, 1;
	neg.s32 	%r6, %r4;
	shl.b32 	%r7, %r41, 3;
	shl.b32 	%r8, %r41, 1;
	mul.lo.s32 	%r9, %r41, 3;
	shl.b32 	%r10, %r41, 2;
	mul.lo.s32 	%r11, %r41, 5;
	mul.lo.s32 	%r12, %r41, 6;
	mul.lo.s32 	%r13, %r41, 7;
	mov.u32 	%r14, %ntid.x;
	shl.b64 	%rd11, %rd2, 2;
	add.s64 	%rd12, %rd11, %rd1;
	add.s64 	%rd5, %rd12, 16;
$L__BB0_3:
	setp.lt.u32 	%p3, %r40, 8;
	cvt.s64.s32 	%rd3, %r55;
	add.s64 	%rd9, %rd3, %rd2;
	shl.b64 	%rd10, %rd9, 2;
	add.s64 	%rd4, %rd1, %rd10;
	ld.global.f32 	%f80, [%rd4];
	mov.b32 	%r66, 0;
	@%p3 bra 	$L__BB0_6;
	mov.b32 	%r56, 0;
	mov.u64 	%rd85, %rd5;
	mov.u32 	%r57, %r13;
	mov.u32 	%r58, %r12;
	mov.u32 	%r59, %r11;
	mov.u32 	%r60, %r10;
	mov.u32 	%r61, %r9;
	mov.u32 	%r62, %r8;
	mov.u32 	%r63, %r41;
	mov.u32 	%r64, %r6;
$L__BB0_5:
	.pragma "nounroll";
	ld.global.f32 	%f15, [%rd85+-16];
	cvt.s64.s32 	%rd13, %r56;
	add.s64 	%rd14, %rd13, %rd3;
	shl.b64 	%rd15, %rd14, 2;
	add.s64 	%rd16, %rd1, %rd15;
	ld.global.f32 	%f16, [%rd16];
	mul.f32 	%f17, %f15, %f16;
	sub.f32 	%f18, %f80, %f17;
	ld.global.f32 	%f19, [%rd85+-12];
	cvt.s64.s32 	%rd17, %r63;
	add.s64 	%rd18, %rd17, %rd3;
	shl.b64 	%rd19, %rd18, 2;
	add.s64 	%rd20, %rd1, %rd19;
	ld.global.f32 	%f20, [%rd20];
	mul.f32 	%f21, %f19, %f20;
	sub.f32 	%f22, %f18, %f21;
	ld.global.f32 	%f23, [%rd85+-8];
	cvt.s64.s32 	%rd21, %r62;
	add.s64 	%rd22, %rd21, %rd3;
	shl.b64 	%rd23, %rd22, 2;
	add.s64 	%rd24, %rd1, %rd23;
	ld.global.f32 	%f24, [%rd24];
	mul.f32 	%f25, %f23, %f24;
	sub.f32 	%f26, %f22, %f25;
	ld.global.f32 	%f27, [%rd85+-4];
	cvt.s64.s32 	%rd25, %r61;
	add.s64 	%rd26, %rd25, %rd3;
	shl.b64 	%rd27, %rd26, 2;
	add.s64 	%rd28, %rd1, %rd27;
	ld.global.f32 	%f28, [%rd28];
	mul.f32 	%f29, %f27, %f28;
	sub.f32 	%f30, %f26, %f29;
	ld.global.f32 	%f31, [%rd85];
	cvt.s64.s32 	%rd29, %r60;
	add.s64 	%rd30, %rd29, %rd3;
	shl.b64 	%rd31, %rd30, 2;
	add.s64 	%rd32, %rd1, %rd31;
	ld.global.f32 	%f32, [%rd32];
	mul.f32 	%f33, %f31, %f32;
	sub.f32 	%f34, %f30, %f33;
	ld.global.f32 	%f35, [%rd85+4];
	cvt.s64.s32 	%rd33, %r59;
	add.s64 	%rd34, %rd33, %rd3;
	shl.b64 	%rd35, %rd34, 2;
	add.s64 	%rd36, %rd1, %rd35;
	ld.global.f32 	%f36, [%rd36];
	mul.f32 	%f37, %f35, %f36;
	sub.f32 	%f38, %f34, %f37;
	ld.global.f32 	%f39, [%rd85+8];
	cvt.s64.s32 	%rd37, %r58;
	add.s64 	%rd38, %rd37, %rd3;
	shl.b64 	%rd39, %rd38, 2;
	add.s64 	%rd40, %rd1, %rd39;
	ld.global.f32 	%f40, [%rd40];
	mul.f32 	%f41, %f39, %f40;
	sub.f32 	%f42, %f38, %f41;
	ld.global.f32 	%f43, [%rd85+12];
	cvt.s64.s32 	%rd41, %r57;
	add.s64 	%rd42, %rd41, %rd3;
	shl.b64 	%rd43, %rd42, 2;
	add.s64 	%rd44, %rd1, %rd43;
	ld.global.f32 	%f44, [%rd44];
	mul.f32 	%f45, %f43, %f44;
	sub.f32 	%f80, %f42, %f45;
	add.s32 	%r64, %r64, 8;
	add.s32 	%r63, %r63, %r7;
	add.s32 	%r62, %r62, %r7;
	add.s32 	%r61, %r61, %r7;
	add.s32 	%r60, %r60, %r7;
	add.s32 	%r59, %r59, %r7;
	add.s32 	%r58, %r58, %r7;
	add.s32 	%r57, %r57, %r7;
	add.s32 	%r56, %r56, %r7;
	add.s64 	%rd85, %rd85, 32;
	setp.ne.s32 	%p4, %r64, 0;
	mov.u32 	%r66, %r4;
	@%p4 bra 	$L__BB0_5;
$L__BB0_6:
	setp.eq.s32 	%p5, %r2, 0;
	@%p5 bra 	$L__BB0_14;
	add.s32 	%r46, %r2, -1;
	setp.lt.u32 	%p6, %r46, 3;
	@%p6 bra 	$L__BB0_9;
	cvt.u64.u32 	%rd45, %r66;
	add.s64 	%rd46, %rd45, %rd2;
	shl.b64 	%rd47, %rd46, 2;
	add.s64 	%rd48, %rd1, %rd47;
	ld.global.f32 	%f47, [%rd48];
	mul.lo.s32 	%r47, %r66, %r41;
	cvt.s64.s32 	%rd49, %r47;
	add.s64 	%rd50, %rd49, %rd3;
	shl.b64 	%rd51, %rd50, 2;
	add.s64 	%rd52, %rd1, %rd51;
	ld.global.f32 	%f48, [%rd52];
	mul.f32 	%f49, %f47, %f48;
	sub.f32 	%f50, %f80, %f49;
	ld.global.f32 	%f51, [%rd48+4];
	add.s32 	%r48, %r47, %r41;
	cvt.s64.s32 	%rd53, %r48;
	add.s64 	%rd54, %rd53, %rd3;
	shl.b64 	%rd55, %rd54, 2;
	add.s64 	%rd56, %rd1, %rd55;
	ld.global.f32 	%f52, [%rd56];
	mul.f32 	%f53, %f51, %f52;
	sub.f32 	%f54, %f50, %f53;
	ld.global.f32 	%f55, [%rd48+8];
	add.s32 	%r49, %r48, %r41;
	cvt.s64.s32 	%rd57, %r49;
	add.s64 	%rd58, %rd57, %rd3;
	shl.b64 	%rd59, %rd58, 2;
	add.s64 	%rd60, %rd1, %rd59;
	ld.global.f32 	%f56, [%rd60];
	mul.f32 	%f57, %f55, %f56;
	sub.f32 	%f58, %f54, %f57;
	ld.global.f32 	%f59, [%rd48+12];
	add.s32 	%r50, %r49, %r41;
	cvt.s64.s32 	%rd61, %r50;
	add.s64 	%rd62, %rd61, %rd3;
	shl.b64 	%rd63, %rd62, 2;
	add.s64 	%rd64, %rd1, %rd63;
	ld.global.f32 	%f60, [%rd64];
	mul.f32 	%f61, %f59, %f60;
	sub.f32 	%f80, %f58, %f61;
	add.s32 	%r66, %r66, 4;
$L__BB0_9:
	setp.eq.s32 	%p7, %r3, 0;
	@%p7 bra 	$L__BB0_14;
	setp.eq.s32 	%p8, %r3, 1;
	@%p8 bra 	$L__BB0_12;
	cvt.u64.u32 	%rd65, %r66;
	add.s64 	%rd66, %rd65, %rd2;
	shl.b64 	%rd67, %rd66, 2;
	add.s64 	%rd68, %rd1, %rd67;
	ld.global.f32 	%f63, [%rd68];
	mul.lo.s32 	%r51, %r66, %r41;
	cvt.s64.s32 	%rd69, %r51;
	add.s64 	%rd70, %rd69, %rd3;
	shl.b64 	%rd71, %rd70, 2;
	add.s64 	%rd72, %rd1, %rd71;
	ld.global.f32 	%f64, [%rd72];
	mul.f32 	%f65, %f63, %f64;
	sub.f32 	%f66, %f80, %f65;
	ld.global.f32 	%f67, [%rd68+4];
	add.s32 	%r52, %r51, %r41;
	cvt.s64.s32 	%rd73, %r52;
	add.s64 	%rd74, %rd73, %rd3;
	shl.b64 	%rd75, %rd74, 2;
	add.s64 	%rd76, %rd1, %rd75;
	ld.global.f32 	%f68, [%rd76];
	mul.f32 	%f69, %f67, %f68;
	sub.f32 	%f80, %f66, %f69;
	add.s32 	%r66, %r66, 2;
$L__BB0_12:
	setp.eq.s32 	%p9, %r5, 0;
	@%p9 bra 	$L__BB0_14;
	cvt.u64.u32 	%rd77, %r66;
	add.s64 	%rd78, %rd77, %rd2;
	shl.b64 	%rd79, %rd78, 2;
	add.s64 	%rd80, %rd1, %rd79;
	ld.global.f32 	%f70, [%rd80];
	mul.lo.s32 	%r53, %r66, %r41;
	cvt.s64.s32 	%rd81, %r53;
	add.s64 	%rd82, %rd81, %rd3;
	shl.b64 	%rd83, %rd82, 2;
	add.s64 	%rd84, %rd1, %rd83;
	ld.global.f32 	%f71, [%rd84];
	mul.f32 	%f72, %f70, %f71;
	sub.f32 	%f80, %f80, %f72;
$L__BB0_14:
	cvt.u32.u64 	%r54, %rd3;
	st.global.f32 	[%rd4], %f80;
	add.s32 	%r55, %r54, %r14;
	setp.lt.s32 	%p10, %r55, %r41;
	@%p10 bra 	$L__BB0_3;
$L__BB0_15:
	bar.sync 	0;
	ret;

}
.entry _Z14lu_dcmp_phase2Pfii(
	.param .u64 .ptr .align 1 _Z14lu_dcmp_phase2Pfii_param_0,
	.param .u32 _Z14lu_dcmp_phase2Pfii_param_1,
	.param .u32 _Z14lu_dcmp_phase2Pfii_param_2
)
{
	.reg .pred 	%p<12>;
	.reg .b32 	%r<73>;
	.reg .b32 	%f<86>;
	.reg .b64 	%rd<94>;

	ld.param.u64 	%rd9, [_Z14lu_dcmp_phase2Pfii_param_0];
	ld.param.u32 	%r42, [_Z14lu_dcmp_phase2Pfii_param_1];
	ld.param.u32 	%r43, [_Z14lu_dcmp_phase2Pfii_param_2];
	cvta.to.global.u64 	%rd1, %rd9;
	mov.u32 	%r44, %tid.x;
	add.s32 	%r45, %r44, %r42;
	add.s32 	%r59, %r45, 1;
	setp.ge.s32 	%p1, %r59, %r43;
	@%p1 bra 	$L__BB1_16;
	cvt.s64.s32 	%rd2, %r42;
	setp.gt.s32 	%p2, %r42, 0;
	mul.lo.s32 	%r46, %r43, %r42;
	cvt.s64.s32 	%rd10, %r46;
	add.s64 	%rd11, %rd10, %rd2;
	shl.b64 	%rd12, %rd11, 2;
	add.s64 	%rd3, %rd1, %rd12;
	mov.u32 	%r2, %ntid.x;
	@%p2 bra 	$L__BB1_2;
	bra.uni 	$L__BB1_15;
$L__BB1_2:
	and.b32  	%r3, %r42, 7;
	and.b32  	%r4, %r42, 3;
	and.b32  	%r5, %r42, 2147483640;
	and.b32  	%r6, %r42, 1;
	neg.s32 	%r7, %r5;
	shl.b32 	%r8, %r43, 3;
	mul.lo.s32 	%r9, %r43, 3;
	mul.lo.s32 	%r10, %r43, 5;
	mul.lo.s32 	%r11, %r43, 6;
$L__BB1_3:
	setp.lt.u32 	%p4, %r42, 8;
	mul.lo.s32 	%r49, %r59, %r43;
	cvt.s64.s32 	%rd4, %r49;
	add.s64 	%rd17, %rd4, %rd2;
	shl.b64 	%rd18, %rd17, 2;
	add.s64 	%rd5, %rd1, %rd18;
	ld.global.f32 	%f85, [%rd5];
	mov.b32 	%r70, 0;
	@%p4 bra 	$L__BB1_6;
	shl.b32 	%r64, %r43, 2;
	shl.b32 	%r66, %r43, 1;
	mul.lo.s32 	%r61, %r43, 7;
	shl.b64 	%rd19, %rd4, 2;
	add.s64 	%rd20, %rd1, %rd19;
	add.s64 	%rd93, %rd20, 16;
	mov.b32 	%r60, 0;
	mov.u32 	%r62, %r11;
	mov.u32 	%r63, %r10;
	mov.u32 	%r65, %r9;
	mov.u32 	%r67, %r43;
	mov.u32 	%r68, %r7;
$L__BB1_5:
	.pragma "nounroll";
	ld.global.f32 	%f18, [%rd93+-16];
	cvt.s64.s32 	%rd21, %r60;
	add.s64 	%rd22, %rd21, %rd2;
	shl.b64 	%rd23, %rd22, 2;
	add.s64 	%rd24, %rd1, %rd23;
	ld.global.f32 	%f19, [%rd24];
	mul.f32 	%f20, %f18, %f19;
	sub.f32 	%f21, %f85, %f20;
	ld.global.f32 	%f22, [%rd93+-12];
	cvt.s64.s32 	%rd25, %r67;
	add.s64 	%rd26, %rd25, %rd2;
	shl.b64 	%rd27, %rd26, 2;
	add.s64 	%rd28, %rd1, %rd27;
	ld.global.f32 	%f23, [%rd28];
	mul.f32 	%f24, %f22, %f23;
	sub.f32 	%f25, %f21, %f24;
	ld.global.f32 	%f26, [%rd93+-8];
	cvt.s64.s32 	%rd29, %r66;
	add.s64 	%rd30, %rd29, %rd2;
	shl.b64 	%rd31, %rd30, 2;
	add.s64 	%rd32, %rd1, %rd31;
	ld.global.f32 	%f27, [%rd32];
	mul.f32 	%f28, %f26, %f27;
	sub.f32 	%f29, %f25, %f28;
	ld.global.f32 	%f30, [%rd93+-4];
	cvt.s64.s32 	%rd33, %r65;
	add.s64 	%rd34, %rd33, %rd2;
	shl.b64 	%rd35, %rd34, 2;
	add.s64 	%rd36, %rd1, %rd35;
	ld.global.f32 	%f31, [%rd36];
	mul.f32 	%f32, %f30, %f31;
	sub.f32 	%f33, %f29, %f32;
	ld.global.f32 	%f34, [%rd93];
	cvt.s64.s32 	%rd37, %r64;
	add.s64 	%rd38, %rd37, %rd2;
	shl.b64 	%rd39, %rd38, 2;
	add.s64 	%rd40, %rd1, %rd39;
	ld.global.f32 	%f35, [%rd40];
	mul.f32 	%f36, %f34, %f35;
	sub.f32 	%f37, %f33, %f36;
	ld.global.f32 	%f38, [%rd93+4];
	cvt.s64.s32 	%rd41, %r63;
	add.s64 	%rd42, %rd41, %rd2;
	shl.b64 	%rd43, %rd42, 2;
	add.s64 	%rd44, %rd1, %rd43;
	ld.global.f32 	%f39, [%rd44];
	mul.f32 	%f40, %f38, %f39;
	sub.f32 	%f41, %f37, %f40;
	ld.global.f32 	%f42, [%rd93+8];
	cvt.s64.s32 	%rd45, %r62;
	add.s64 	%rd46, %rd45, %rd2;
	shl.b64 	%rd47, %rd46, 2;
	add.s64 	%rd48, %rd1, %rd47;
	ld.global.f32 	%f43, [%rd48];
	mul.f32 	%f44, %f42, %f43;
	sub.f32 	%f45, %f41, %f44;
	ld.global.f32 	%f46, [%rd93+12];
	cvt.s64.s32 	%rd49, %r61;
	add.s64 	%rd50, %rd49, %rd2;
	shl.b64 	%rd51, %rd50, 2;
	add.s64 	%rd52, %rd1, %rd51;
	ld.global.f32 	%f47, [%rd52];
	mul.f32 	%f48, %f46, %f47;
	sub.f32 	%f85, %f45, %f48;
	add.s32 	%r68, %r68, 8;
	add.s32 	%r67, %r67, %r8;
	add.s32 	%r66, %r66, %r8;
	add.s32 	%r65, %r65, %r8;
	add.s32 	%r64, %r64, %r8;
	add.s32 	%r63, %r63, %r8;
	add.s32 	%r62, %r62, %r8;
	add.s32 	%r61, %r61, %r8;
	add.s32 	%r60, %r60, %r8;
	add.s64 	%rd93, %rd93, 32;
	setp.ne.s32 	%p5, %r68, 0;
	mov.u32 	%r70, %r5;
	@%p5 bra 	$L__BB1_5;
$L__BB1_6:
	setp.eq.s32 	%p6, %r3, 0;
	@%p6 bra 	$L__BB1_14;
	add.s32 	%r51, %r3, -1;
	setp.lt.u32 	%p7, %r51, 3;
	@%p7 bra 	$L__BB1_9;
	cvt.u64.u32 	%rd53, %r70;
	add.s64 	%rd54, %rd53, %rd4;
	shl.b64 	%rd55, %rd54, 2;
	add.s64 	%rd56, %rd1, %rd55;
	ld.global.f32 	%f50, [%rd56];
	mul.lo.s32 	%r52, %r70, %r43;
	cvt.s64.s32 	%rd57, %r52;
	add.s64 	%rd58, %rd57, %rd2;
	shl.b64 	%rd59, %rd58, 2;
	add.s64 	%rd60, %rd1, %rd59;
	ld.global.f32 	%f51, [%rd60];
	mul.f32 	%f52, %f50, %f51;
	sub.f32 	%f53, %f85, %f52;
	ld.global.f32 	%f54, [%rd56+4];
	add.s32 	%r53, %r52, %r43;
	cvt.s64.s32 	%rd61, %r53;
	add.s64 	%rd62, %rd61, %rd2;
	shl.b64 	%rd63, %rd62, 2;
	add.s64 	%rd64, %rd1, %rd63;
	ld.global.f32 	%f55, [%rd64];
	mul.f32 	%f56, %f54, %f55;
	sub.f32 	%f57, %f53, %f56;
	ld.global.f32 	%f58, [%rd56+8];
	add.s32 	%r54, %r53, %r43;
	cvt.s64.s32 	%rd65, %r54;
	add.s64 	%rd66, %rd65, %rd2;
	shl.b64 	%rd67, %rd66, 2;
	add.s64 	%rd68, %rd1, %rd67;
	ld.global.f32 	%f59, [%rd68];
	mul.f32 	%f60, %f58, %f59;
	sub.f32 	%f61, %f57, %f60;
	ld.global.f32 	%f62, [%rd56+12];
	add.s32 	%r55, %r54, %r43;
	cvt.s64.s32 	%rd69, %r55;
	add.s64 	%rd70, %rd69, %rd2;
	shl.b64 	%rd71, %rd70, 2;
	add.s64 	%rd72, %rd1, %rd71;
	ld.global.f32 	%f63, [%rd72];
	mul.f32 	%f64, %f62, %f63;
	sub.f32 	%f85, %f61, %f64;
	add.s32 	%r70, %r70, 4;
$L__BB1_9:
	setp.eq.s32 	%p8, %r4, 0;
	@%p8 bra 	$L__BB1_14;
	setp.eq.s32 	%p9, %r4, 1;
	@%p9 bra 	$L__BB1_12;
	cvt.u64.u32 	%rd73, %r70;
	add.s64 	%rd74, %rd73, %rd4;
	shl.b64 	%rd75, %rd74, 2;
	add.s64 	%rd76, %rd1, %rd75;
	ld.global.f32 	%f66, [%rd76];
	mul.lo.s32 	%r56, %r70, %r43;
	cvt.s64.s32 	%rd77, %r56;
	add.s64 	%rd78, %rd77, %rd2;
	shl.b64 	%rd79, %rd78, 2;
	add.s64 	%rd80, %rd1, %rd79;
	ld.global.f32 	%f67, [%rd80];
	mul.f32 	%f68, %f66, %f67;
	sub.f32 	%f69, %f85, %f68;
	ld.global.f32 	%f70, [%rd76+4];
	add.s32 	%r57, %r56, %r43;
	cvt.s64.s32 	%rd81, %r57;
	add.s64 	%rd82, %rd81, %rd2;
	shl.b64 	%rd83, %rd82, 2;
	add.s64 	%rd84, %rd1, %rd83;
	ld.global.f32 	%f71, [%rd84];
	mul.f32 	%f72, %f70, %f71;
	sub.f32 	%f85, %f69, %f72;
	add.s32 	%r70, %r70, 2;
$L__BB1_12:
	setp.eq.s32 	%p10, %r6, 0;
	@%p10 bra 	$L__BB1_14;
	cvt.u64.u32 	%rd85, %r70;
	add.s64 	%rd86, %rd85, %rd4;
	shl.b64 	%rd87, %rd86, 2;
	add.s64 	%rd88, %rd1, %rd87;
	ld.global.f32 	%f73, [%rd88];
	mul.lo.s32 	%r58, %r70, %r43;
	cvt.s64.s32 	%rd89, %r58;
	add.s64 	%rd90, %rd89, %rd2;
	shl.b64 	%rd91, %rd90, 2;
	add.s64 	%rd92, %rd1, %rd91;
	ld.global.f32 	%f74, [%rd92];
	mul.f32 	%f75, %f73, %f74;
	sub.f32 	%f85, %f85, %f75;
$L__BB1_14:
	ld.global.f32 	%f76, [%rd3];
	div.rn.f32 	%f77, %f85, %f76;
	st.global.f32 	[%rd5], %f77;
	add.s32 	%r59, %r59, %r2;
	setp.lt.s32 	%p11, %r59, %r43;
	@%p11 bra 	$L__BB1_3;
	bra.uni 	$L__BB1_16;
$L__BB1_15:
	mul.lo.s32 	%r47, %r59, %r43;
	cvt.s64.s32 	%rd13, %r47;
	add.s64 	%rd14, %rd13, %rd2;
	shl.b64 	%rd15, %rd14, 2;
	add.s64 	%rd16, %rd1, %rd15;
	ld.global.f32 	%f14, [%rd16];
	ld.global.f32 	%f15, [%rd3];
	div.rn.f32 	%f16, %f14, %f15;
	st.global.f32 	[%rd16], %f16;
	add.s32 	%r59, %r59, %r2;
	setp.lt.s32 	%p3, %r59, %r43;
	@%p3 bra 	$L__BB1_15;
$L__BB1_16:
	bar.sync 	0;
	ret;

}


// ===== COMPILED SASS (sm_100) =====

	.target	sm_100

	.elftype	@"ET_EXEC"


//--------------------- .note.nv.tkinfo           --------------------------
	.section	.note.nv.tkinfo,"",@"SHT_NOTE"
	.sectionflags	@"SHF_NOTE_NV_TKINFO"
	.tkinfo
        /*0018*/ 	.word	0x00000002
        /*0030*/ 	.string	""
        /*0030*/ 	.string	"ptxas"
        /*0030*/ 	.string	"Cuda compilation tools, release 13.0, V13.0.88"
        /*0030*/ 	.string	"Build cuda_13.0.r13.0/compiler.36424714_0"
        /*0030*/ 	.string	"-arch sm_100 -m 64 "



//--------------------- .note.nv.cuinfo           --------------------------
	.section	.note.nv.cuinfo,"",@"SHT_NOTE"
	.sectionflags	@"SHF_NOTE_NV_CUINFO"
        /*0018*/ 	.short	0x0002
        /*001a*/ 	.short	0x0064
        /*001c*/ 	.short	0x0082
	.zero		2


//--------------------- .nv.info                  --------------------------
	.section	.nv.info,"",@"SHT_CUDA_INFO"
	.align	4


	//----- nvinfo : EIATTR_REGCOUNT
	.align		4
        /*0000*/ 	.byte	0x04, 0x2f
        /*0002*/ 	.short	(.L_1 - .L_0)
	.align		4
.L_0:
        /*0004*/ 	.word	index@(_Z14lu_dcmp_phase1Pfii)
        /*0008*/ 	.word	0x00000027


	//----- nvinfo : EIATTR_FRAME_SIZE
	.align		4
.L_1:
        /*000c*/ 	.byte	0x04, 0x11
        /*000e*/ 	.short	(.L_3 - .L_2)
	.align		4
.L_2:
        /*0010*/ 	.word	index@(_Z14lu_dcmp_phase1Pfii)
        /*0014*/ 	.word	0x00000000


	//----- nvinfo : EIATTR_REGCOUNT
	.align		4
.L_3:
        /*0018*/ 	.byte	0x04, 0x2f
        /*001a*/ 	.short	(.L_5 - .L_4)
	.align		4
.L_4:
        /*001c*/ 	.word	index@(_Z14lu_dcmp_phase2Pfii)
        /*0020*/ 	.word	0x00000028


	//----- nvinfo : EIATTR_FRAME_SIZE
	.align		4
.L_5:
        /*0024*/ 	.byte	0x04, 0x11
        /*0026*/ 	.short	(.L_7 - .L_6)
	.align		4
.L_6:
        /*0028*/ 	.word	index@($__internal_0_$__cuda_sm3x_div_rn_noftz_f32_slowpath)
        /*002c*/ 	.word	0x00000000


	//----- nvinfo : EIATTR_FRAME_SIZE
	.align		4
.L_7:
        /*0030*/ 	.byte	0x04, 0x11
        /*0032*/ 	.short	(.L_9 - .L_8)
	.align		4
.L_8:
        /*0034*/ 	.word	index@(_Z14lu_dcmp_phase2Pfii)
        /*0038*/ 	.word	0x00000000


	//----- nvinfo : EIATTR_MIN_STACK_SIZE
	.align		4
.L_9:
        /*003c*/ 	.byte	0x04, 0x12
        /*003e*/ 	.short	(.L_11 - .L_10)
	.align		4
.L_10:
        /*0040*/ 	.word	index@(_Z14lu_dcmp_phase2Pfii)
        /*0044*/ 	.word	0x00000000


	//----- nvinfo : EIATTR_MIN_STACK_SIZE
	.align		4
.L_11:
        /*0048*/ 	.byte	0x04, 0x12
        /*004a*/ 	.short	(.L_13 - .L_12)
	.align		4
.L_12:
        /*004c*/ 	.word	index@(_Z14lu_dcmp_phase1Pfii)
        /*0050*/ 	.word	0x00000000
.L_13:


//--------------------- .nv.compat                --------------------------
	.section	.nv.compat,"",@"SHT_CUDA_COMPAT_INFO"
	.align	4
        /*0000*/ 	.byte	0x02, 0x09, 0x00, 0x00, 0x02, 0x02, 0x01, 0x00, 0x02, 0x05, 0x05, 0x00, 0x03, 0x07, 0x01, 0x01
        /*0010*/ 	.byte	0x02, 0x03, 0x00, 0x00, 0x02, 0x06, 0x01, 0x00, 0x04, 0x0b, 0x08, 0x00, 0x01, 0x00, 0x00, 0x00
        /*0020*/ 	.byte	0x00, 0x00, 0x00, 0x00


//--------------------- .nv.info._Z14lu_dcmp_phase2Pfii --------------------------
	.section	.nv.info._Z14lu_dcmp_phase2Pfii,"",@"SHT_CUDA_INFO"
	.sectionflags	@""
	.align	4


	//----- nvinfo : EIATTR_CUDA_API_VERSION
	.align		4
        /*0000*/ 	.byte	0x04, 0x37
        /*0002*/ 	.short	(.L_15 - .L_14)
.L_14:
        /*0004*/ 	.word	0x00000082


	//----- nvinfo : EIATTR_KPARAM_INFO
	.align		4
.L_15:
        /*0008*/ 	.byte	0x04, 0x17
        /*000a*/ 	.short	(.L_17 - .L_16)
.L_16:
        /*000c*/ 	.word	0x00000000
        /*0010*/ 	.short	0x0002
        /*0012*/ 	.short	0x000c
        /*0014*/ 	.byte	0x00, 0xf0, 0x11, 0x00


	//----- nvinfo : EIATTR_KPARAM_INFO
	.align		4
.L_17:
        /*0018*/ 	.byte	0x04, 0x17
        /*001a*/ 	.short	(.L_19 - .L_18)
.L_18:
        /*001c*/ 	.word	0x00000000
        /*0020*/ 	.short	0x0001
        /*0022*/ 	.short	0x0008
        /*0024*/ 	.byte	0x00, 0xf0, 0x11, 0x00


	//----- nvinfo : EIATTR_KPARAM_INFO
	.align		4
.L_19:
        /*0028*/ 	.byte	0x04, 0x17
        /*002a*/ 	.short	(.L_21 - .L_20)
.L_20:
        /*002c*/ 	.word	0x00000000
        /*0030*/ 	.short	0x0000
        /*0032*/ 	.short	0x0000
        /*0034*/ 	.byte	0x00, 0xf5, 0x21, 0x00


	//----- nvinfo : EIATTR_SPARSE_MMA_MASK
	.align		4
.L_21:
        /*0038*/ 	.byte	0x03, 0x50
        /*003a*/ 	.short	0x0000


	//----- nvinfo : EIATTR_MAXREG_COUNT
	.align		4
        /*003c*/ 	.byte	0x03, 0x1b
        /*003e*/ 	.short	0x00ff


	//----- nvinfo : EIATTR_NUM_BARRIERS
	.align		4
        /*0040*/ 	.byte	0x02, 0x4c
        /*0042*/ 	.byte	0x01
	.zero		1


	//----- nvinfo : EIATTR_MERCURY_ISA_VERSION
	.align		4
        /*0044*/ 	.byte	0x03, 0x5f
        /*0046*/ 	.short	0x0101


	//----- nvinfo : EIATTR_VRC_CTA_INIT_COUNT
	.align		4
        /*0048*/ 	.byte	0x02, 0x4a
	.zero		1
	.zero		1


	//----- nvinfo : EIATTR_EXIT_INSTR_OFFSETS
	.align		4
        /*004c*/ 	.byte	0x04, 0x1c
        /*004e*/ 	.short	(.L_23 - .L_22)


	//   ....[0]....
.L_22:
        /*0050*/ 	.word	0x00001360


	//----- nvinfo : EIATTR_CRS_STACK_SIZE
	.align		4
.L_23:
        /*0054*/ 	.byte	0x04, 0x1e
        /*0056*/ 	.short	(.L_25 - .L_24)
.L_24:
        /*0058*/ 	.word	0x00000000


	//----- nvinfo : EIATTR_CBANK_PARAM_SIZE
	.align		4
.L_25:
        /*005c*/ 	.byte	0x03, 0x19
        /*005e*/ 	.short	0x0010


	//----- nvinfo : EIATTR_PARAM_CBANK
	.align		4
        /*0060*/ 	.byte	0x04, 0x0a
        /*0062*/ 	.short	(.L_27 - .L_26)
	.align		4
.L_26:
        /*0064*/ 	.word	index@(.nv.constant0._Z14lu_dcmp_phase2Pfii)
        /*0068*/ 	.short	0x0380
        /*006a*/ 	.short	0x0010


	//----- nvinfo : EIATTR_SW_WAR
	.align		4
.L_27:
        /*006c*/ 	.byte	0x04, 0x36
        /*006e*/ 	.short	(.L_29 - .L_28)
.L_28:
        /*0070*/ 	.word	0x00000008
.L_29:


//--------------------- .nv.info._Z14lu_dcmp_phase1Pfii --------------------------
	.section	.nv.info._Z14lu_dcmp_phase1Pfii,"",@"SHT_CUDA_INFO"
	.sectionflags	@""
	.align	4


	//----- nvinfo : EIATTR_CUDA_API_VERSION
	.align		4
        /*0000*/ 	.byte	0x04, 0x37
        /*0002*/ 	.short	(.L_31 - .L_30)
.L_30:
        /*0004*/ 	.word	0x00000082


	//----- nvinfo : EIATTR_KPARAM_INFO
	.align		4
.L_31:
        /*0008*/ 	.byte	0x04, 0x17
        /*000a*/ 	.short	(.L_33 - .L_32)
.L_32:
        /*000c*/ 	.word	0x00000000
        /*0010*/ 	.short	0x0002
        /*0012*/ 	.short	0x000c
        /*0014*/ 	.byte	0x00, 0xf0, 0x11, 0x00


	//----- nvinfo : EIATTR_KPARAM_INFO
	.align		4
.L_33:
        /*0018*/ 	.byte	0x04, 0x17
        /*001a*/ 	.short	(.L_35 - .L_34)
.L_34:
        /*001c*/ 	.word	0x00000000
        /*0020*/ 	.short	0x0001
        /*0022*/ 	.short	0x0008
        /*0024*/ 	.byte	0x00, 0xf0, 0x11, 0x00


	//----- nvinfo : EIATTR_KPARAM_INFO
	.align		4
.L_35:
        /*0028*/ 	.byte	0x04, 0x17
        /*002a*/ 	.short	(.L_37 - .L_36)
.L_36:
        /*002c*/ 	.word	0x00000000
        /*0030*/ 	.short	0x0000
        /*0032*/ 	.short	0x0000
        /*0034*/ 	.byte	0x00, 0xf5, 0x21, 0x00


	//----- nvinfo : EIATTR_SPARSE_MMA_MASK
	.align		4
.L_37:
        /*0038*/ 	.byte	0x03, 0x50
        /*003a*/ 	.short	0x0000


	//----- nvinfo : EIATTR_MAXREG_COUNT
	.align		4
        /*003c*/ 	.byte	0x03, 0x1b
        /*003e*/ 	.short	0x00ff


	//----- nvinfo : EIATTR_NUM_BARRIERS
	.align		4
        /*0040*/ 	.byte	0x02, 0x4c
        /*0042*/ 	.byte	0x01
	.zero		1


	//----- nvinfo : EIATTR_MERCURY_ISA_VERSION
	.align		4
        /*0044*/ 	.byte	0x03, 0x5f
        /*0046*/ 	.short	0x0101


	//----- nvinfo : EIATTR_VRC_CTA_INIT_COUNT
	.align		4
        /*0048*/ 	.byte	0x02, 0x4a
	.zero		1
	.zero		1


	//----- nvinfo : EIATTR_EXIT_INSTR_OFFSETS
	.align		4
        /*004c*/ 	.byte	0x04, 0x1c
        /*004e*/ 	.short	(.L_39 - .L_38)


	//   ....[0]....
.L_38:
        /*0050*/ 	.word	0x00000ff0


	//----- nvinfo : EIATTR_CRS_STACK_SIZE
	.align		4
.L_39:
        /*0054*/ 	.byte	0x04, 0x1e
        /*0056*/ 	.short	(.L_41 - .L_40)
.L_40:
        /*0058*/ 	.word	0x00000000


	//----- nvinfo : EIATTR_CBANK_PARAM_SIZE
	.align		4
.L_41:
        /*005c*/ 	.byte	0x03, 0x19
        /*005e*/ 	.short	0x0010


	//----- nvinfo : EIATTR_PARAM_CBANK
	.align		4
        /*0060*/ 	.byte	0x04, 0x0a
        /*0062*/ 	.short	(.L_43 - .L_42)
	.align		4
.L_42:
        /*0064*/ 	.word	index@(.nv.constant0._Z14lu_dcmp_phase1Pfii)
        /*0068*/ 	.short	0x0380
        /*006a*/ 	.short	0x0010


	//----- nvinfo : EIATTR_SW_WAR
	.align		4
.L_43:
        /*006c*/ 	.byte	0x04, 0x36
        /*006e*/ 	.short	(.L_45 - .L_44)
.L_44:
        /*0070*/ 	.word	0x00000008
.L_45:


//--------------------- .nv.callgraph             --------------------------
	.section	.nv.callgraph,"",@"SHT_CUDA_CALLGRAPH"
	.align	4
	.sectionentsize	8
	.align		4
        /*0000*/ 	.word	0x00000000
	.align		4
        /*0004*/ 	.word	0xffffffff
	.align		4
        /*0008*/ 	.word	0x00000000
	.align		4
        /*000c*/ 	.word	0xfffffffe
	.align		4
        /*0010*/ 	.word	0x00000000
	.align		4
        /*0014*/ 	.word	0xfffffffd
	.align		4
        /*0018*/ 	.word	0x00000000
	.align		4
        /*001c*/ 	.word	0xfffffffc


//--------------------- .text._Z14lu_dcmp_phase2Pfii --------------------------
	.section	.text._Z14lu_dcmp_phase2Pfii,"ax",@progbits
	.align	128
.text._Z14lu_dcmp_phase2Pfii:
        .type           _Z14lu_dcmp_phase2Pfii,@function
        .size           _Z14lu_dcmp_phase2Pfii,(.L_x_34 - _Z14lu_dcmp_phase2Pfii)
        .other          _Z14lu_dcmp_phase2Pfii,@"STO_CUDA_ENTRY STV_DEFAULT"
_Z14lu_dcmp_phase2Pfii:
[----:B------:R-:W-:Y:S01]  /*0000*/  LDC R1, c[0x0][0x37c] ;  /* 0x0000df00ff017b82 */ /* 0x000fe20000000800 */
[----:B------:R-:W0:Y:S07]  /*0010*/  S2R R3, SR_TID.X ;  /* 0x0000000000037919 */ /* 0x000e2e0000002100 */
[----:B------:R-:W0:Y:S01]  /*0020*/  LDC.64 R8, c[0x0][0x388] ;  /* 0x0000e200ff087b82 */ /* 0x000e220000000a00 */
[----:B------:R-:W1:Y:S01]  /*0030*/  LDCU.128 UR8, c[0x0][0x380] ;  /* 0x00007000ff0877ac */ /* 0x000e620008000c00 */
[----:B------:R-:W-:Y:S01]  /*0040*/  BSSY.RECONVERGENT B0, `(.L_x_0) ;  /* 0x0000130000007945 */ /* 0x000fe20003800200 */
[----:B0-----:R-:W-:-:S05]  /*0050*/  IMAD.X R3, R3, 0x1, R8, PT ;  /* 0x0000000103037824 */ /* 0x001fca00038e0608 */
[----:B------:R-:W-:-:S13]  /*0060*/  ISETP.GE.AND P0, PT, R3, R9, PT ;  /* 0x000000090300720c */ /* 0x000fda0003f06270 */
[----:B-1----:R-:W-:Y:S05]  /*0070*/  @P0 BRA `(.L_x_1) ;  /* 0x0000001000b00947 */ /* 0x002fea0003800000 */
[----:B------:R-:W0:Y:S01]  /*0080*/  LDC.64 R6, c[0x0][0x380] ;  /* 0x0000e000ff067b82 */ /* 0x000e220000000a00 */
[----:B------:R-:W-:Y:S01]  /*0090*/  IMAD R5, R8, R9, RZ ;  /* 0x0000000908057224 */ /* 0x000fe200078e02ff */
[----:B------:R-:W-:-:S04]  /*00a0*/  SHF.R.S32.HI R2, RZ, 0x1f, R8 ;  /* 0x0000001fff027819 */ /* 0x000fc80000011408 */
[C---:B------:R-:W-:Y:S02]  /*00b0*/  IADD3 R4, P0, PT, R5.reuse, R8, RZ ;  /* 0x0000000805047210 */ /* 0x040fe40007f1e0ff */
[----:B------:R-:W1:Y:S02]  /*00c0*/  LDC R0, c[0x0][0x360] ;  /* 0x0000d800ff007b82 */ /* 0x000e640000000800 */
[----:B------:R-:W-:Y:S02]  /*00d0*/  LEA.HI.X.SX32 R5, R5, R2, 0x1, P0 ;  /* 0x0000000205057211 */ /* 0x000fe400000f0eff */
[----:B------:R-:W-:-:S04]  /*00e0*/  ISETP.GT.AND P0, PT, R8, RZ, PT ;  /* 0x000000ff0800720c */ /* 0x000fc80003f04270 */
[----:B------:R-:W2:Y:S01]  /*00f0*/  LDC.64 R16, c[0x0][0x358] ;  /* 0x0000d600ff107b82 */ /* 0x000ea20000000a00 */
[----:B0-----:R-:W-:-:S04]  /*0100*/  LEA R6, P1, R4, R6, 0x2 ;  /* 0x0000000604067211 */ /* 0x001fc800078210ff */
[----:B------:R-:W-:-:S04]  /*0110*/  LEA.HI.X R7, R4, R7, R5, 0x2, P1 ;  /* 0x0000000704077211 */ /* 0x000fc800008f1405 */
[----:B------:R-:W-:Y:S05]  /*0120*/  @P0 BRA `(.L_x_2) ;  /* 0x0000000000780947 */ /* 0x000fea0003800000 */
.L_x_5:
[----:B--2---:R-:W-:Y:S02]  /*0130*/  R2UR UR4, R16 ;  /* 0x00000000100472ca */ /* 0x004fe400000e0000 */
[----:B------:R-:W-:Y:S01]  /*0140*/  R2UR UR5, R17 ;  /* 0x00000000110572ca */ /* 0x000fe200000e0000 */
[----:B0-----:R-:W-:-:S05]  /*0150*/  IMAD R5, R3, UR11, RZ ;  /* 0x0000000b03057c24 */ /* 0x001fca000f8e02ff */
[----:B------:R-:W-:-:S07]  /*0160*/  IADD3 R4, P0, PT, R5, UR10, RZ ;  /* 0x0000000a05047c10 */ /* 0x000fce000ff1e0ff */
[----:B------:R-:W2:Y:S01]  /*0170*/  LDG.E R11, desc[UR4][R6.64] ;  /* 0x00000004060b7981 */ /* 0x000ea2000c1e1900 */
[----:B------:R-:W-:Y:S02]  /*0180*/  LEA.HI.X.SX32 R5, R5, R2, 0x1, P0 ;  /* 0x0000000205057211 */ /* 0x000fe400000f0eff */
[----:B------:R-:W-:-:S04]  /*0190*/  LEA R8, P0, R4, UR8, 0x2 ;  /* 0x0000000804087c11 */ /* 0x000fc8000f8010ff */
[----:B------:R-:W-:-:S05]  /*01a0*/  LEA.HI.X R9, R4, UR9, R5, 0x2, P0 ;  /* 0x0000000904097c11 */ /* 0x000fca00080f1405 */
[----:B------:R-:W3:Y:S01]  /*01b0*/  LDG.E R4, desc[UR4][R8.64] ;  /* 0x0000000408047981 */ /* 0x000ee2000c1e1900 */
[----:B-1----:R-:W-:Y:S01]  /*01c0*/  IMAD.IADD R3, R0, 0x1, R3 ;  /* 0x0000000100037824 */ /* 0x002fe200078e0203 */
[----:B------:R-:W-:Y:S04]  /*01d0*/  BSSY.RECONVERGENT B1, `(.L_x_3) ;  /* 0x000000e000017945 */ /* 0x000fe80003800200 */
[----:B------:R-:W-:Y:S01]  /*01e0*/  ISETP.GE.AND P2, PT, R3, UR11, PT ;  /* 0x0000000b03007c0c */ /* 0x000fe2000bf46270 */
[----:B--2---:R-:W0:Y:S08]  /*01f0*/  MUFU.RCP R10, R11 ;  /* 0x0000000b000a7308 */ /* 0x004e300000001000 */
[----:B---3--:R-:W1:Y:S01]  /*0200*/  FCHK P0, R4, R11 ;  /* 0x0000000b04007302 */ /* 0x008e620000000000 */
[----:B0-----:R-:W-:-:S04]  /*0210*/  FFMA R5, -R11, R10, 1 ;  /* 0x3f8000000b057423 */ /* 0x001fc8000000010a */
[----:B------:R-:W-:-:S04]  /*0220*/  FFMA R5, R10, R5, R10 ;  /* 0x000000050a057223 */ /* 0x000fc8000000000a */
[----:B------:R-:W-:-:S04]  /*0230*/  FFMA R10, R4, R5, RZ ;  /* 0x00000005040a7223 */ /* 0x000fc800000000ff */
[----:B------:R-:W-:-:S04]  /*0240*/  FFMA R12, -R11, R10, R4 ;  /* 0x0000000a0b0c7223 */ /* 0x000fc80000000104 */
[----:B------:R-:W-:Y:S01]  /*0250*/  FFMA R5, R5, R12, R10 ;  /* 0x0000000c05057223 */ /* 0x000fe2000000000a */
[----:B-1----:R-:W-:Y:S06]  /*0260*/  @!P0 BRA `(.L_x_4) ;  /* 0x0000000000108947 */ /* 0x002fec0003800000 */
[----:B------:R-:W-:Y:S01]  /*0270*/  IMAD.MOV.U32 R5, RZ, RZ, R11 ;  /* 0x000000ffff057224 */ /* 0x000fe200078e000b */
[----:B------:R-:W-:-:S07]  /*0280*/  MOV R10, 0x2a0 ;  /* 0x000002a0000a7802 */ /* 0x000fce0000000f00 */
[----:B------:R-:W-:Y:S05]  /*0290*/  CALL.REL.NOINC `($__internal_0_$__cuda_sm3x_div_rn_noftz_f32_slowpath) ;  /* 0x0000001000347944 */ /* 0x000fea0003c00000 */
[----:B------:R-:W-:-:S07]  /*02a0*/  IMAD.MOV.U32 R5, RZ, RZ, R4 ;  /* 0x000000ffff057224 */ /* 0x000fce00078e0004 */
.L_x_4:
[----:B------:R-:W-:Y:S05]  /*02b0*/  BSYNC.RECONVERGENT B1 ;  /* 0x0000000000017941 */ /* 0x000fea0003800200 */
.L_x_3:
[----:B------:R-:W-:Y:S02]  /*02c0*/  R2UR UR4, R16 ;  /* 0x00000000100472ca */ /* 0x000fe400000e0000 */
[----:B------:R-:W-:-:S13]  /*02d0*/  R2UR UR5, R17 ;  /* 0x00000000110572ca */ /* 0x000fda00000e0000 */
[----:B------:R0:W-:Y:S01]  /*02e0*/  STG.E desc[UR4][R8.64], R5 ;  /* 0x0000000508007986 */ /* 0x0001e2000c101904 */
[----:B------:R-:W-:Y:S05]  /*02f0*/  @!P2 BRA `(.L_x_5) ;  /* 0xfffffffc008ca947 */ /* 0x000fea000383ffff */
[----:B------:R-:W-:Y:S05]  /*0300*/  BRA `(.L_x_1) ;  /* 0x00000010000c7947 */ /* 0x000fea0003800000 */
.L_x_2:
[----:B------:R-:W0:Y:S01]  /*0310*/  LDC.64 R18, c[0x0][0x388] ;  /* 0x0000e200ff127b82 */ /* 0x000e220000000a00 */
[----:B--2---:R-:W-:Y:S02]  /*0320*/  R2UR UR4, R16 ;  /* 0x00000000100472ca */ /* 0x004fe400000e0000 */
[----:B------:R-:W-:-:S05]  /*0330*/  R2UR UR5, R17 ;  /* 0x00000000110572ca */ /* 0x000fca00000e0000 */
[----:B------:R-:W2:Y:S01]  /*0340*/  LDC.64 R20, c[0x0][0x380] ;  /* 0x0000e000ff147b82 */ /* 0x000ea20000000a00 */
[----:B0-----:R-:W-:-:S05]  /*0350*/  IMAD R5, R3, R19, RZ ;  /* 0x0000001303057224 */ /* 0x001fca00078e02ff */
[----:B------:R-:W-:Y:S02]  /*0360*/  SHF.R.S32.HI R4, RZ, 0x1f, R5 ;  /* 0x0000001fff047819 */ /* 0x000fe40000011405 */
[----:B------:R-:W-:-:S05]  /*0370*/  IADD3 R6, P0, PT, R5, R18, RZ ;  /* 0x0000001205067210 */ /* 0x000fca0007f1e0ff */
[----:B------:R-:W-:Y:S01]  /*0380*/  IMAD.X R7, R2, 0x1, R4, P0 ;  /* 0x0000000102077824 */ /* 0x000fe200000e0604 */
[----:B--23--:R-:W-:-:S04]  /*0390*/  LEA R22, P0, R6, R20, 0x2 ;  /* 0x0000001406167211 */ /* 0x00cfc800078010ff */
[----:B------:R-:W-:Y:S02]  /*03a0*/  LEA.HI.X R23, R6, R21, R7, 0x2, P0 ;  /* 0x0000001506177211 */ /* 0x000fe400000f1407 */
[----:B------:R-:W-:Y:S01]  /*03b0*/  ISETP.GE.U32.AND P0, PT, R18, 0x8, PT ;  /* 0x000000081200780c */ /* 0x000fe20003f06070 */
[----:B-1----:R-:W-:Y:S02]  /*03c0*/  IMAD.IADD R3, R0, 0x1, R3 ;  /* 0x0000000100037824 */ /* 0x002fe400078e0203 */
[----:B------:R0:W5:Y:S01]  /*03d0*/  LDG.E R8, desc[UR4][R22.64] ;  /* 0x0000000416087981 */ /* 0x000162000c1e1900 */
[----:B------:R-:W-:Y:S02]  /*03e0*/  IMAD.MOV.U32 R24, RZ, RZ, RZ ;  /* 0x000000ffff187224 */ /* 0x000fe400078e00ff */
[----:B------:R-:W-:-:S07]  /*03f0*/  ISETP.GE.AND P2, PT, R3, R19, PT ;  /* 0x000000130300720c */ /* 0x000fce0003f46270 */
[----:B0-----:R-:W-:Y:S06]  /*0400*/  @!P0 BRA `(.L_x_6) ;  /* 0x0000000400a88947 */ /* 0x001fec0003800000 */
[----:B------:R-:W0:Y:S01]  /*0410*/  LDCU.64 UR4, c[0x0][0x388] ;  /* 0x00007100ff0477ac */ /* 0x000e220008000a00 */
[----:B------:R-:W-:Y:S01]  /*0420*/  LEA R12, P0, R5, R20, 0x2 ;  /* 0x00000014050c7211 */ /* 0x000fe200078010ff */
[C---:B------:R-:W-:Y:S01]  /*0430*/  IMAD.SHL.U32 R35, R19.reuse, 0x4, RZ ;  /* 0x0000000413237824 */ /* 0x040fe200078e00ff */
[----:B------:R-:W1:Y:S02]  /*0440*/  LDCU UR6, c[0x0][0x38c] ;  /* 0x00007180ff0677ac */ /* 0x000e640008000800 */
[----:B------:R-:W-:Y:S01]  /*0450*/  IADD3 R12, P1, PT, R12, 0x10, RZ ;  /* 0x000000100c0c7810 */ /* 0x000fe20007f3e0ff */
[----:B------:R-:W-:Y:S01]  /*0460*/  IMAD.SHL.U32 R15, R19, 0x2, RZ ;  /* 0x00000002130f7824 */ /* 0x000fe200078e00ff */
[----:B------:R-:W-:Y:S01]  /*0470*/  LEA.HI.X R37, R5, R21, R4, 0x2, P0 ;  /* 0x0000001505257211 */ /* 0x000fe200000f1404 */
[----:B------:R-:W-:Y:S02]  /*0480*/  IMAD R31, R19, 0x7, RZ ;  /* 0x00000007131f7824 */ /* 0x000fe400078e02ff */
[----:B------:R-:W-:-:S02]  /*0490*/  IMAD.MOV.U32 R13, RZ, RZ, RZ ;  /* 0x000000ffff0d7224 */ /* 0x000fc400078e00ff */
[----:B------:R-:W-:Y:S01]  /*04a0*/  IMAD.X R37, RZ, RZ, R37, P1 ;  /* 0x000000ffff257224 */ /* 0x000fe200008e0625 */
[----:B0-----:R-:W-:Y:S02]  /*04b0*/  ULOP3.LUT UR4, UR4, 0x7ffffff8, URZ, 0xc0, !UPT ;  /* 0x7ffffff804047892 */ /* 0x001fe4000f8ec0ff */
[----:B------:R-:W-:Y:S02]  /*04c0*/  UIMAD UR7, UR5, 0x6, URZ ;  /* 0x00000006050778a4 */ /* 0x000fe4000f8e02ff */
[----:B------:R-:W-:Y:S01]  /*04d0*/  UIMAD UR12, UR5, 0x3, URZ ;  /* 0x00000003050c78a4 */ /* 0x000fe2000f8e02ff */
[----:B-1----:R-:W-:Y:S01]  /*04e0*/  IMAD.U32 R7, RZ, RZ, UR6 ;  /* 0x00000006ff077e24 */ /* 0x002fe2000f8e00ff */
[----:B------:R-:W-:Y:S02]  /*04f0*/  UIMAD UR5, UR5, 0x5, URZ ;  /* 0x00000005050578a4 */ /* 0x000fe4000f8e02ff */
[----:B------:R-:W-:Y:S01]  /*0500*/  UIADD3 UR4, UPT, UPT, -UR4, URZ, URZ ;  /* 0x000000ff04047290 */ /* 0x000fe2000fffe1ff */
[----:B------:R-:W-:-:S02]  /*0510*/  IMAD.U32 R33, RZ, RZ, UR7 ;  /* 0x00000007ff217e24 */ /* 0x000fc4000f8e00ff */
[----:B------:R-:W-:Y:S02]  /*0520*/  IMAD.U32 R11, RZ, RZ, UR12 ;  /* 0x0000000cff0b7e24 */ /* 0x000fe4000f8e00ff */
[----:B------:R-:W-:Y:S02]  /*0530*/  IMAD.U32 R9, RZ, RZ, UR5 ;  /* 0x00000005ff097e24 */ /* 0x000fe4000f8e00ff */
[----:B------:R-:W-:-:S07]  /*0540*/  IMAD.U32 R6, RZ, RZ, UR4 ;  /* 0x00000004ff067e24 */ /* 0x000fce000f8e00ff */
.L_x_7:
[-C--:B------:R-:W-:Y:S02]  /*0550*/  IADD3 R25, P0, PT, R13, R18.reuse, RZ ;  /* 0x000000120d197210 */ /* 0x080fe40007f1e0ff */
[----:B------:R-:W-:Y:S02]  /*0560*/  R2UR UR6, R16 ;  /* 0x00000000100672ca */ /* 0x000fe400000e0000 */
[----:B------:R-:W-:Y:S02]  /*0570*/  R2UR UR7, R17 ;  /* 0x00000000110772ca */ /* 0x000fe400000e0000 */
[----:B------:R-:W-:Y:S02]  /*0580*/  IADD3 R10, P1, PT, R7, R18, RZ ;  /* 0x00000012070a7210 */ /* 0x000fe40007f3e0ff */
[----:B------:R-:W-:Y:S02]  /*0590*/  LEA.HI.X.SX32 R28, R13, R2, 0x1, P0 ;  /* 0x000000020d1c7211 */ /* 0x000fe400000f0eff */
[----:B------:R-:W-:-:S02]  /*05a0*/  LEA R24, P0, R25, R20, 0x2 ;  /* 0x0000001419187211 */ /* 0x000fc400078010ff */
[----:B------:R-:W-:Y:S02]  /*05b0*/  R2UR UR4, R16 ;  /* 0x00000000100472ca */ /* 0x000fe400000e0000 */
[----:B------:R-:W-:Y:S02]  /*05c0*/  R2UR UR5, R17 ;  /* 0x00000000110572ca */ /* 0x000fe400000e0000 */
[----:B------:R-:W-:Y:S02]  /*05d0*/  LEA.HI.X.SX32 R14, R7, R2, 0x1, P1 ;  /* 0x00000002070e7211 */ /* 0x000fe400008f0eff */
[----:B------:R-:W-:Y:S02]  /*05e0*/  LEA R26, P1, R10, R20, 0x2 ;  /* 0x000000140a1a7211 */ /* 0x000fe400078210ff */
[----:B------:R-:W-:Y:S02]  /*05f0*/  LEA.HI.X R25, R25, R21, R28, 0x2, P0 ;  /* 0x0000001519197211 */ /* 0x000fe400000f141c */
[----:B------:R-:W-:-:S02]  /*0600*/  R2UR UR12, R16 ;  /* 0x00000000100c72ca */ /* 0x000fc400000e0000 */
[C---:B------:R-:W-:Y:S02]  /*0610*/  R2UR UR13, R17.reuse ;  /* 0x00000000110d72ca */ /* 0x040fe400000e0000 */
[----:B------:R-:W-:Y:S02]  /*0620*/  R2UR UR14, R16 ;  /* 0x00000000100e72ca */ /* 0x000fe400000e0000 */
[----:B------:R-:W-:Y:S02]  /*0630*/  R2UR UR15, R17 ;  /* 0x00000000110f72ca */ /* 0x000fe400000e0000 */
[----:B------:R-:W-:Y:S02]  /*0640*/  LEA.HI.X R27, R10, R21, R14, 0x2, P1 ;  /* 0x000000150a1b7211 */ /* 0x000fe400008f140e */
[----:B------:R0:W2:Y:S01]  /*0650*/  LDG.E R10, desc[UR6][R24.64] ;  /* 0x00000006180a7981 */ /* 0x0000a2000c1e1900 */
[----:B------:R-:W-:Y:S02]  /*0660*/  IADD3 R14, P0, PT, R15, R18, RZ ;  /* 0x000000120f0e7210 */ /* 0x000fe40007f1e0ff */
[----:B------:R-:W-:-:S02]  /*0670*/  R2UR UR16, R16 ;  /* 0x00000000101072ca */ /* 0x000fc400000e0000 */
[----:B------:R-:W-:-:S04]  /*0680*/  R2UR UR17, R17 ;  /* 0x00000000111172ca */ /* 0x000fc800000e0000 */
[----:B------:R-:W3:Y:S01]  /*0690*/  LDG.E R27, desc[UR14][R26.64] ;  /* 0x0000000e1a1b7981 */ /* 0x000ee2000c1e1900 */
[----:B0-----:R-:W-:Y:S02]  /*06a0*/  IMAD.MOV.U32 R24, RZ, RZ, R12 ;  /* 0x000000ffff187224 */ /* 0x001fe400078e000c */
[----:B------:R-:W-:Y:S01]  /*06b0*/  IMAD.MOV.U32 R25, RZ, RZ, R37 ;  /* 0x000000ffff197224 */ /* 0x000fe200078e0025 */
[----:B------:R-:W-:-:S04]  /*06c0*/  LEA.HI.X.SX32 R29, R15, R2, 0x1, P0 ;  /* 0x000000020f1d7211 */ /* 0x000fc800000f0eff */
[----:B------:R-:W2:Y:S01]  /*06d0*/  LDG.E R12, desc[UR4][R24.64+-0x10] ;  /* 0xfffff004180c7981 */ /* 0x000ea2000c1e1900 */
[----:B------:R-:W-:-:S03]  /*06e0*/  LEA R28, P0, R14, R20, 0x2 ;  /* 0x000000140e1c7211 */ /* 0x000fc600078010ff */
[----:B------:R-:W3:Y:S01]  /*06f0*/  LDG.E R30, desc[UR12][R24.64+-0xc] ;  /* 0xfffff40c181e7981 */ /* 0x000ee2000c1e1900 */
[----:B------:R-:W-:Y:S02]  /*0700*/  LEA.HI.X R29, R14, R21, R29, 0x2, P0 ;  /* 0x000000150e1d7211 */ /* 0x000fe400000f141d */
[C---:B------:R-:W-:Y:S01]  /*0710*/  IADD3 R14, P0, PT, R11.reuse, R18, RZ ;  /* 0x000000120b0e7210 */ /* 0x040fe20007f1e0ff */
[----:B------:R-:W4:Y:S03]  /*0720*/  LDG.E R32, desc[UR6][R24.64+-0x8] ;  /* 0xfffff80618207981 */ /* 0x000f26000c1e1900 */
[----:B------:R-:W-:Y:S01]  /*0730*/  LEA.HI.X.SX32 R34, R11, R2, 0x1, P0 ;  /* 0x000000020b227211 */ /* 0x000fe200000f0eff */
[----:B------:R-:W4:Y:S01]  /*0740*/  LDG.E R29, desc[UR16][R28.64] ;  /* 0x000000101c1d7981 */ /* 0x000f22000c1e1900 */
[----:B------:R-:W-:-:S04]  /*0750*/  LEA R36, P0, R14, R20, 0x2 ;  /* 0x000000140e247211 */ /* 0x000fc800078010ff */
[----:B------:R-:W-:Y:S02]  /*0760*/  LEA.HI.X R37, R14, R21, R34, 0x2, P0 ;  /* 0x000000150e257211 */ /* 0x000fe400000f1422 */
[----:B------:R-:W4:Y:S04]  /*0770*/  LDG.E R14, desc[UR4][R24.64+-0x4] ;  /* 0xfffffc04180e7981 */ /* 0x000f28000c1e1900 */
[----:B------:R-:W4:Y:S01]  /*0780*/  LDG.E R36, desc[UR6][R36.64] ;  /* 0x0000000624247981 */ /* 0x000f22000c1e1900 */
[----:B------:R-:W-:Y:S02]  /*0790*/  R2UR UR18, R16 ;  /* 0x00000000101272ca */ /* 0x000fe400000e0000 */
[----:B------:R-:W-:Y:S01]  /*07a0*/  R2UR UR19, R17 ;  /* 0x00000000111372ca */ /* 0x000fe200000e0000 */
[----:B--2--5:R-:W-:-:S04]  /*07b0*/  FFMA R10, -R12, R10, R8 ;  /* 0x0000000a0c0a7223 */ /* 0x024fc80000000108 */
[----:B---3--:R-:W-:Y:S01]  /*07c0*/  FFMA R27, -R30, R27, R10 ;  /* 0x0000001b1e1b7223 */ /* 0x008fe2000000010a */
[-C--:B------:R-:W-:Y:S02]  /*07d0*/  IADD3 R10, P0, PT, R35, R18.reuse, RZ ;  /* 0x00000012230a7210 */ /* 0x080fe40007f1e0ff */
[----:B------:R-:W-:Y:S02]  /*07e0*/  IADD3 R8, P1, PT, R9, R18, RZ ;  /* 0x0000001209087210 */ /* 0x000fe40007f3e0ff */
[----:B------:R-:W-:Y:S02]  /*07f0*/  LEA.HI.X.SX32 R12, R35, R2, 0x1, P0 ;  /* 0x00000002230c7211 */ /* 0x000fe400000f0eff */
[----:B------:R-:W-:Y:S01]  /*0800*/  LEA R26, P0, R10, R20, 0x2 ;  /* 0x000000140a1a7211 */ /* 0x000fe200078010ff */
[----:B----4-:R-:W-:-:S03]  /*0810*/  FFMA R32, -R32, R29, R27 ;  /* 0x0000001d20207223 */ /* 0x010fc6000000011b */
[-C--:B------:R-:W-:Y:S02]  /*0820*/  LEA.HI.X R27, R10, R21.reuse, R12, 0x2, P0 ;  /* 0x000000150a1b7211 */ /* 0x080fe400000f140c */
[----:B------:R-:W-:Y:S02]  /*0830*/  LEA.HI.X.SX32 R10, R9, R2, 0x1, P1 ;  /* 0x00000002090a7211 */ /* 0x000fe400008f0eff */
[C---:B------:R-:W-:Y:S02]  /*0840*/  LEA R28, P0, R8.reuse, R20, 0x2 ;  /* 0x00000014081c7211 */ /* 0x040fe400078010ff */
[----:B------:R-:W-:Y:S02]  /*0850*/  IADD3 R12, P1, PT, R31, R18, RZ ;  /* 0x000000121f0c7210 */ /* 0x000fe40007f3e0ff */
[----:B------:R-:W-:Y:S01]  /*0860*/  LEA.HI.X R29, R8, R21, R10, 0x2, P0 ;  /* 0x00000015081d7211 */ /* 0x000fe200000f140a */
[----:B------:R-:W-:Y:S01]  /*0870*/  FFMA R37, -R14, R36, R32 ;  /* 0x000000240e257223 */ /* 0x000fe20000000120 */
[----:B------:R-:W-:Y:S01]  /*0880*/  IADD3 R30, P0, PT, R33, R18, RZ ;  /* 0x00000012211e7210 */ /* 0x000fe20007f1e0ff */
[----:B------:R0:W2:Y:S01]  /*0890*/  LDG.E R8, desc[UR4][R26.64] ;  /* 0x000000041a087981 */ /* 0x0000a2000c1e1900 */
[----:B------:R-:W-:-:S03]  /*08a0*/  LEA.HI.X.SX32 R14, R31, R2, 0x1, P1 ;  /* 0x000000021f0e7211 */ /* 0x000fc600008f0eff */
[----:B------:R1:W3:Y:S01]  /*08b0*/  LDG.E R10, desc[UR6][R28.64] ;  /* 0x000000061c0a7981 */ /* 0x0002e2000c1e1900 */
[----:B------:R-:W-:Y:S02]  /*08c0*/  LEA.HI.X.SX32 R32, R33, R2, 0x1, P0 ;  /* 0x0000000221207211 */ /* 0x000fe400000f0eff */
[-C--:B0-----:R-:W-:Y:S02]  /*08d0*/  LEA R26, P0, R30, R20.reuse, 0x2 ;  /* 0x000000141e1a7211 */ /* 0x081fe400078010ff */
[----:B-1----:R-:W-:-:S04]  /*08e0*/  LEA R28, P1, R12, R20, 0x2 ;  /* 0x000000140c1c7211 */ /* 0x002fc800078210ff */
[-C--:B------:R-:W-:Y:S02]  /*08f0*/  LEA.HI.X R29, R12, R21.reuse, R14, 0x2, P1 ;  /* 0x000000150c1d7211 */ /* 0x080fe400008f140e */
[----:B------:R-:W2:Y:S01]  /*0900*/  LDG.E R12, desc[UR4][R24.64] ;  /* 0x00000004180c7981 */ /* 0x000ea2000c1e1900 */
[----:B------:R-:W-:-:S03]  /*0910*/  LEA.HI.X R27, R30, R21, R32, 0x2, P0 ;  /* 0x000000151e1b7211 */ /* 0x000fc600000f1420 */
[----:B------:R-:W3:Y:S04]  /*0920*/  LDG.E R30, desc[UR6][R24.64+0x4] ;  /* 0x00000406181e7981 */ /* 0x000ee8000c1e1900 */
[----:B------:R-:W4:Y:S04]  /*0930*/  LDG.E R26, desc[UR14][R26.64] ;  /* 0x0000000e1a1a7981 */ /* 0x000f28000c1e1900 */
[----:B------:R-:W4:Y:S04]  /*0940*/  LDG.E R32, desc[UR12][R24.64+0x8] ;  /* 0x0000080c18207981 */ /* 0x000f28000c1e1900 */
[----:B------:R-:W4:Y:S04]  /*0950*/  LDG.E R29, desc[UR18][R28.64] ;  /* 0x000000121c1d7981 */ /* 0x000f28000c1e1900 */
[----:B------:R-:W4:Y:S01]  /*0960*/  LDG.E R14, desc[UR16][R24.64+0xc] ;  /* 0x00000c10180e7981 */ /* 0x000f22000c1e1900 */
[----:B------:R-:W-:-:S02]  /*0970*/  VIADD R6, R6, 0x8 ;  /* 0x0000000806067836 */ /* 0x000fc40000000000 */
[C---:B------:R-:W-:Y:S02]  /*0980*/  IMAD R7, R19.reuse, 0x8, R7 ;  /* 0x0000000813077824 */ /* 0x040fe400078e0207 */
[C---:B------:R-:W-:Y:S02]  /*0990*/  IMAD R15, R19.reuse, 0x8, R15 ;  /* 0x00000008130f7824 */ /* 0x040fe400078e020f */
[C---:B------:R-:W-:Y:S02]  /*09a0*/  IMAD R11, R19.reuse, 0x8, R11 ;  /* 0x00000008130b7824 */ /* 0x040fe400078e020b */
[C---:B------:R-:W-:Y:S02]  /*09b0*/  IMAD R35, R19.reuse, 0x8, R35 ;  /* 0x0000000813237824 */ /* 0x040fe400078e0223 */
[C---:B------:R-:W-:Y:S02]  /*09c0*/  IMAD R9, R19.reuse, 0x8, R9 ;  /* 0x0000000813097824 */ /* 0x040fe400078e0209 */
[----:B------:R-:W-:-:S02]  /*09d0*/  IMAD R33, R19, 0x8, R33 ;  /* 0x0000000813217824 */ /* 0x000fc400078e0221 */
[C---:B------:R-:W-:Y:S02]  /*09e0*/  IMAD R31, R19.reuse, 0x8, R31 ;  /* 0x00000008131f7824 */ /* 0x040fe400078e021f */
[----:B------:R-:W-:Y:S02]  /*09f0*/  IMAD R13, R19, 0x8, R13 ;  /* 0x00000008130d7824 */ /* 0x000fe400078e020d */
[----:B--2---:R-:W-:Y:S01]  /*0a00*/  FFMA R37, -R12, R8, R37 ;  /* 0x000000080c257223 */ /* 0x004fe20000000125 */
[----:B------:R-:W-:-:S03]  /*0a10*/  IADD3 R12, P0, PT, R24, 0x20, RZ ;  /* 0x00000020180c7810 */ /* 0x000fc60007f1e0ff */
[----:B---3--:R-:W-:-:S04]  /*0a20*/  FFMA R37, -R30, R10, R37 ;  /* 0x0000000a1e257223 */ /* 0x008fc80000000125 */
[----:B----4-:R-:W-:Y:S01]  /*0a30*/  FFMA R32, -R32, R26, R37 ;  /* 0x0000001a20207223 */ /* 0x010fe20000000125 */
[----:B------:R-:W-:Y:S01]  /*0a40*/  IMAD.X R37, RZ, RZ, R25, P0 ;  /* 0x000000ffff257224 */ /* 0x000fe200000e0619 */
[----:B------:R-:W-:Y:S02]  /*0a50*/  ISETP.NE.AND P0, PT, R6, RZ, PT ;  /* 0x000000ff0600720c */ /* 0x000fe40003f05270 */
[----:B------:R-:W-:-:S11]  /*0a60*/  FFMA R8, -R14, R29, R32 ;  /* 0x0000001d0e087223 */ /* 0x000fd60000000120 */
[----:B------:R-:W-:Y:S05]  /*0a70*/  @P0 BRA `(.L_x_7) ;  /* 0xfffffff800b40947 */ /* 0x000fea000383ffff */
[----:B------:R-:W0:Y:S02]  /*0a80*/  LDCU UR4, c[0x0][0x388] ;  /* 0x00007100ff0477ac */ /* 0x000e240008000800 */
[----:B0-----:R-:W-:-:S06]  /*0a90*/  ULOP3.LUT UR4, UR4, 0x7ffffff8, URZ, 0xc0, !UPT ;  /* 0x7ffffff804047892 */ /* 0x001fcc000f8ec0ff */
[----:B------:R-:W-:-:S07]  /*0aa0*/  IMAD.U32 R24, RZ, RZ, UR4 ;  /* 0x00000004ff187e24 */ /* 0x000fce000f8e00ff */
.L_x_6:
[----:B------:R-:W0:Y:S02]  /*0ab0*/  LDC.64 R6, c[0x0][0x388] ;  /* 0x0000e200ff067b82 */ /* 0x000e240000000a00 */
[----:B0-----:R-:W-:-:S04]  /*0ac0*/  LOP3.LUT R9, R6, 0x7, RZ, 0xc0, !PT ;  /* 0x0000000706097812 */ /* 0x001fc800078ec0ff */
[----:B------:R-:W-:-:S13]  /*0ad0*/  ISETP.NE.AND P0, PT, R9, RZ, PT ;  /* 0x000000ff0900720c */ /* 0x000fda0003f05270 */
[----:B------:R-:W-:Y:S05]  /*0ae0*/  @!P0 BRA `(.L_x_8) ;  /* 0x0000000400a88947 */ /* 0x000fea0003800000 */
[----:B------:R-:W-:Y:S01]  /*0af0*/  VIADD R9, R9, 0xffffffff ;  /* 0xffffffff09097836 */ /* 0x000fe20000000000 */
[----:B------:R-:W-:-:S04]  /*0b00*/  LOP3.LUT R29, R6, 0x3, RZ, 0xc0, !PT ;  /* 0x00000003061d7812 */ /* 0x000fc800078ec0ff */
[----:B------:R-:W-:Y:S02]  /*0b10*/  ISETP.GE.U32.AND P1, PT, R9, 0x3, PT ;  /* 0x000000030900780c */ /* 0x000fe40003f26070 */
[----:B------:R-:W-:-:S11]  /*0b20*/  ISETP.NE.AND P0, PT, R29, RZ, PT ;  /* 0x000000ff1d00720c */ /* 0x000fd60003f05270 */
[----:B------:R-:W-:Y:S05]  /*0b30*/  @!P1 BRA `(.L_x_9) ;  /* 0x0000000000cc9947 */ /* 0x000fea0003800000 */
[----:B------:R-:W-:Y:S01]  /*0b40*/  IMAD R9, R24, R19, RZ ;  /* 0x0000001318097224 */ /* 0x000fe200078e02ff */
[----:B------:R-:W-:Y:S02]  /*0b50*/  IADD3 R13, P1, PT, R5, R24, RZ ;  /* 0x00000018050d7210 */ /* 0x000fe40007f3e0ff */
[----:B------:R-:W-:Y:S01]  /*0b60*/  R2UR UR6, R16 ;  /* 0x00000000100672ca */ /* 0x000fe200000e0000 */
[C-C-:B------:R-:W-:Y:S01]  /*0b70*/  IMAD.IADD R11, R9.reuse, 0x1, R19.reuse ;  /* 0x00000001090b7824 */ /* 0x140fe200078e0213 */
[-C--:B------:R-:W-:Y:S01]  /*0b80*/  IADD3 R27, P3, PT, R9, R18.reuse, RZ ;  /* 0x00000012091b7210 */ /* 0x080fe20007f7e0ff */
[----:B------:R-:W-:Y:S01]  /*0b90*/  IMAD.X R30, RZ, RZ, R4, P1 ;  /* 0x000000ffff1e7224 */ /* 0x000fe200008e0604 */
[----:B------:R-:W-:Y:S01]  /*0ba0*/  R2UR UR7, R17 ;  /* 0x00000000110772ca */ /* 0x000fe200000e0000 */
[C---:B------:R-:W-:Y:S01]  /*0bb0*/  IMAD.IADD R25, R11.reuse, 0x1, R19 ;  /* 0x000000010b197824 */ /* 0x040fe200078e0213 */
[----:B------:R-:W-:Y:S02]  /*0bc0*/  IADD3 R14, P4, PT, R11, R18, RZ ;  /* 0x000000120b0e7210 */ /* 0x000fe40007f9e0ff */
[----:B------:R-:W-:-:S02]  /*0bd0*/  LEA.HI.X.SX32 R28, R9, R2, 0x1, P3 ;  /* 0x00000002091c7211 */ /* 0x000fc400018f0eff */
[----:B------:R-:W-:Y:S02]  /*0be0*/  LEA.HI.X.SX32 R11, R11, R2, 0x1, P4 ;  /* 0x000000020b0b7211 */ /* 0x000fe400020f0eff */
[----:B------:R-:W-:Y:S02]  /*0bf0*/  R2UR UR4, R16 ;  /* 0x00000000100472ca */ /* 0x000fe400000e0000 */
[----:B------:R-:W-:Y:S02]  /*0c00*/  R2UR UR5, R17 ;  /* 0x00000000110572ca */ /* 0x000fe400000e0000 */
[-C--:B------:R-:W-:Y:S02]  /*0c10*/  LEA R12, P1, R13, R20.reuse, 0x2 ;  /* 0x000000140d0c7211 */ /* 0x080fe400078210ff */
[-C--:B------:R-:W-:Y:S02]  /*0c20*/  LEA R26, P3, R27, R20.reuse, 0x2 ;  /* 0x000000141b1a7211 */ /* 0x080fe400078610ff */
[----:B------:R-:W-:-:S02]  /*0c30*/  LEA R10, P4, R14, R20, 0x2 ;  /* 0x000000140e0a7211 */ /* 0x000fc400078810ff */
[----:B------:R-:W-:Y:S02]  /*0c40*/  IADD3 R15, P5, PT, R25, R18, RZ ;  /* 0x00000012190f7210 */ /* 0x000fe40007fbe0ff */
[----:B------:R-:W-:Y:S02]  /*0c50*/  R2UR UR12, R16 ;  /* 0x00000000100c72ca */ /* 0x000fe400000e0000 */
[----:B------:R-:W-:Y:S01]  /*0c60*/  R2UR UR13, R17 ;  /* 0x00000000110d72ca */ /* 0x000fe200000e0000 */
[----:B------:R-:W-:Y:S01]  /*0c70*/  IMAD.IADD R31, R25, 0x1, R19 ;  /* 0x00000001191f7824 */ /* 0x000fe200078e0213 */
[-C--:B------:R-:W-:Y:S02]  /*0c80*/  LEA.HI.X R13, R13, R21.reuse, R30, 0x2, P1 ;  /* 0x000000150d0d7211 */ /* 0x080fe400008f141e */
[-C--:B------:R-:W-:Y:S02]  /*0c90*/  LEA.HI.X R27, R27, R21.reuse, R28, 0x2, P3 ;  /* 0x000000151b1b7211 */ /* 0x080fe400018f141c */
[----:B------:R-:W-:-:S02]  /*0ca0*/  LEA.HI.X R11, R14, R21, R11, 0x2, P4 ;  /* 0x000000150e0b7211 */ /* 0x000fc400020f140b */
[----:B------:R-:W-:Y:S01]  /*0cb0*/  LEA.HI.X.SX32 R28, R25, R2, 0x1, P5 ;  /* 0x00000002191c7211 */ /* 0x000fe200028f0eff */
[----:B------:R0:W2:Y:S01]  /*0cc0*/  LDG.E R9, desc[UR6][R26.64] ;  /* 0x000000061a097981 */ /* 0x0000a2000c1e1900 */
[----:B------:R-:W-:Y:S02]  /*0cd0*/  LEA R14, P1, R15, R20, 0x2 ;  /* 0x000000140f0e7211 */ /* 0x000fe400078210ff */
[C---:B------:R-:W-:Y:S01]  /*0ce0*/  R2UR UR14, R16.reuse ;  /* 0x00000000100e72ca */ /* 0x040fe200000e0000 */
[----:B------:R-:W2:Y:S01]  /*0cf0*/  LDG.E R25, desc[UR4][R12.64] ;  /* 0x000000040c197981 */ /* 0x000ea2000c1e1900 */
[C---:B------:R-:W-:Y:S02]  /*0d00*/  R2UR UR15, R17.reuse ;  /* 0x00000000110f72ca */ /* 0x040fe400000e0000 */
[----:B------:R-:W-:Y:S01]  /*0d10*/  R2UR UR16, R16 ;  /* 0x00000000101072ca */ /* 0x000fe200000e0000 */
[----:B------:R-:W3:Y:S01]  /*0d20*/  LDG.E R10, desc[UR12][R10.64] ;  /* 0x0000000c0a0a7981 */ /* 0x000ee2000c1e1900 */
[----:B------:R-:W-:-:S02]  /*0d30*/  R2UR UR17, R17 ;  /* 0x00000000111172ca */ /* 0x000fc400000e0000 */
[----:B------:R-:W-:Y:S02]  /*0d40*/  LEA.HI.X R15, R15, R21, R28, 0x2, P1 ;  /* 0x000000150f0f7211 */ /* 0x000fe400008f141c */
[----:B------:R-:W-:Y:S01]  /*0d50*/  IADD3 R30, P1, PT, R31, R18, RZ ;  /* 0x000000121f1e7210 */ /* 0x000fe20007f3e0ff */
[----:B------:R-:W3:Y:S01]  /*0d60*/  LDG.E R28, desc[UR6][R12.64+0x4] ;  /* 0x000004060c1c7981 */ /* 0x000ee2000c1e1900 */
[C---:B------:R-:W-:Y:S02]  /*0d70*/  R2UR UR18, R16.reuse ;  /* 0x00000000101272ca */ /* 0x040fe400000e0000 */
[C---:B------:R-:W-:Y:S02]  /*0d80*/  R2UR UR19, R17.reuse ;  /* 0x00000000111372ca */ /* 0x040fe400000e0000 */
[----:B------:R-:W-:Y:S02]  /*0d90*/  R2UR UR20, R16 ;  /* 0x00000000101472ca */ /* 0x000fe400000e0000 */
[----:B------:R-:W-:Y:S01]  /*0da0*/  R2UR UR21, R17 ;  /* 0x00000000111572ca */ /* 0x000fe200000e0000 */
[----:B------:R-:W4:Y:S01]  /*0db0*/  LDG.E R14, desc[UR16][R14.64] ;  /* 0x000000100e0e7981 */ /* 0x000f22000c1e1900 */
[----:B------:R-:W-:-:S02]  /*0dc0*/  LEA.HI.X.SX32 R31, R31, R2, 0x1, P1 ;  /* 0x000000021f1f7211 */ /* 0x000fc400008f0eff */
[----:B0-----:R-:W-:-:S04]  /*0dd0*/  LEA R26, P1, R30, R20, 0x2 ;  /* 0x000000141e1a7211 */ /* 0x001fc800078210ff */
[----:B------:R-:W-:Y:S01]  /*0de0*/  LEA.HI.X R27, R30, R21, R31, 0x2, P1 ;  /* 0x000000151e1b7211 */ /* 0x000fe200008f141f */
[----:B------:R-:W4:Y:S04]  /*0df0*/  LDG.E R32, desc[UR18][R12.64+0xc] ;  /* 0x00000c120c207981 */ /* 0x000f28000c1e1900 */
[----:B------:R-:W4:Y:S04]  /*0e00*/  LDG.E R30, desc[UR14][R12.64+0x8] ;  /* 0x0000080e0c1e7981 */ /* 0x000f28000c1e1900 */
[----:B------:R-:W4:Y:S01]  /*0e10*/  LDG.E R26, desc[UR20][R26.64] ;  /* 0x000000141a1a7981 */ /* 0x000f22000c1e1900 */
[----:B------:R-:W-:-:S02]  /*0e20*/  VIADD R24, R24, 0x4 ;  /* 0x0000000418187836 */ /* 0x000fc40000000000 */
[----:B--2--5:R-:W-:-:S04]  /*0e30*/  FFMA R9, -R25, R9, R8 ;  /* 0x0000000919097223 */ /* 0x024fc80000000108 */
[----:B---3--:R-:W-:-:S04]  /*0e40*/  FFMA R9, -R28, R10, R9 ;  /* 0x0000000a1c097223 */ /* 0x008fc80000000109 */
[----:B----4-:R-:W-:-:S04]  /*0e50*/  FFMA R9, -R30, R14, R9 ;  /* 0x0000000e1e097223 */ /* 0x010fc80000000109 */
[----:B------:R-:W-:-:S07]  /*0e60*/  FFMA R8, -R32, R26, R9 ;  /* 0x0000001a20087223 */ /* 0x000fce0000000109 */
.L_x_9:
[----:B------:R-:W-:Y:S05]  /*0e70*/  @!P0 BRA `(.L_x_8) ;  /* 0x0000000000c48947 */ /* 0x000fea0003800000 */
[----:B------:R-:W-:Y:S02]  /*0e80*/  ISETP.NE.AND P1, PT, R29, 0x1, PT ;  /* 0x000000011d00780c */ /* 0x000fe40003f25270 */
[----:B------:R-:W-:-:S11]  /*0e90*/  LOP3.LUT P0, RZ, R18, 0x1, RZ, 0xc0, !PT ;  /* 0x0000000112ff7812 */ /* 0x000fd6000780c0ff */
[----:B------:R-:W-:Y:S05]  /*0ea0*/  @!P1 BRA `(.L_x_10) ;  /* 0x0000000000749947 */ /* 0x000fea0003800000 */
[----:B------:R-:W-:Y:S01]  /*0eb0*/  IMAD R9, R24, R19, RZ ;  /* 0x0000001318097224 */ /* 0x000fe200078e02ff */
[C---:B------:R-:W-:Y:S02]  /*0ec0*/  R2UR UR4, R16.reuse ;  /* 0x00000000100472ca */ /* 0x040fe400000e0000 */
[----:B------:R-:W-:Y:S01]  /*0ed0*/  R2UR UR5, R17 ;  /* 0x00000000110572ca */ /* 0x000fe200000e0000 */
[C---:B------:R-:W-:Y:S01]  /*0ee0*/  IMAD.IADD R13, R9.reuse, 0x1, R19 ;  /* 0x00000001090d7824 */ /* 0x040fe200078e0213 */
[C---:B------:R-:W-:Y:S02]  /*0ef0*/  IADD3 R11, P1, PT, R9.reuse, R18, RZ ;  /* 0x00000012090b7210 */ /* 0x040fe40007f3e0ff */
[----:B------:R-:W-:Y:S02]  /*0f00*/  R2UR UR6, R16 ;  /* 0x00000000100672ca */ /* 0x000fe400000e0000 */
[----:B------:R-:W-:Y:S02]  /*0f10*/  LEA.HI.X.SX32 R12, R9, R2, 0x1, P1 ;  /* 0x00000002090c7211 */ /* 0x000fe400008f0eff */
[----:B------:R-:W-:-:S02]  /*0f20*/  LEA R10, P1, R11, R20, 0x2 ;  /* 0x000000140b0a7211 */ /* 0x000fc400078210ff */
[----:B------:R-:W-:Y:S02]  /*0f30*/  R2UR UR7, R17 ;  /* 0x00000000110772ca */ /* 0x000fe400000e0000 */
[----:B------:R-:W-:Y:S02]  /*0f40*/  LEA.HI.X R11, R11, R21, R12, 0x2, P1 ;  /* 0x000000150b0b7211 */ /* 0x000fe400008f140c */
[----:B------:R-:W-:Y:S02]  /*0f50*/  IADD3 R9, P1, PT, R5, R24, RZ ;  /* 0x0000001805097210 */ /* 0x000fe40007f3e0ff */
[----:B------:R-:W-:Y:S02]  /*0f60*/  IADD3 R25, P3, PT, R13, R18, RZ ;  /* 0x000000120d197210 */ /* 0x000fe40007f7e0ff */
[----:B------:R-:W-:Y:S01]  /*0f70*/  R2UR UR12, R16 ;  /* 0x00000000100c72ca */ /* 0x000fe200000e0000 */
[----:B------:R-:W-:Y:S01]  /*0f80*/  IMAD.X R26, RZ, RZ, R4, P1 ;  /* 0x000000ffff1a7224 */ /* 0x000fe200008e0604 */
[----:B------:R-:W-:-:S02]  /*0f90*/  R2UR UR13, R17 ;  /* 0x00000000110d72ca */ /* 0x000fc400000e0000 */
[----:B------:R-:W-:Y:S01]  /*0fa0*/  R2UR UR14, R16 ;  /* 0x00000000100e72ca */ /* 0x000fe200000e0000 */
[----:B------:R-:W2:Y:S01]  /*0fb0*/  LDG.E R10, desc[UR6][R10.64] ;  /* 0x000000060a0a7981 */ /* 0x000ea2000c1e1900 */
[----:B------:R-:W-:Y:S02]  /*0fc0*/  R2UR UR15, R17 ;  /* 0x00000000110f72ca */ /* 0x000fe400000e0000 */
[----:B------:R-:W-:Y:S02]  /*0fd0*/  LEA R14, P1, R9, R20, 0x2 ;  /* 0x00000014090e7211 */ /* 0x000fe400078210ff */
[----:B------:R-:W-:Y:S02]  /*0fe0*/  LEA.HI.X.SX32 R28, R13, R2, 0x1, P3 ;  /* 0x000000020d1c7211 */ /* 0x000fe400018f0eff */
[----:B------:R-:W-:Y:S02]  /*0ff0*/  LEA R12, P3, R25, R20, 0x2 ;  /* 0x00000014190c7211 */ /* 0x000fe400078610ff */
[----:B------:R-:W-:-:S02]  /*1000*/  LEA.HI.X R15, R9, R21, R26, 0x2, P1 ;  /* 0x00000015090f7211 */ /* 0x000fc400008f141a */
[----:B------:R-:W-:-:S03]  /*1010*/  LEA.HI.X R13, R25, R21, R28, 0x2, P3 ;  /* 0x00000015190d7211 */ /* 0x000fc600018f141c */
[----:B------:R-:W2:Y:S04]  /*1020*/  LDG.E R9, desc[UR4][R14.64] ;  /* 0x000000040e097981 */ /* 0x000ea8000c1e1900 */
[----:B------:R-:W3:Y:S04]  /*1030*/  LDG.E R25, desc[UR12][R14.64+0x4] ;  /* 0x0000040c0e197981 */ /* 0x000ee8000c1e1900 */
[----:B------:R-:W3:Y:S01]  /*1040*/  LDG.E R12, desc[UR14][R12.64] ;  /* 0x0000000e0c0c7981 */ /* 0x000ee2000c1e1900 */
[----:B------:R-:W-:Y:S02]  /*1050*/  VIADD R24, R24, 0x2 ;  /* 0x0000000218187836 */ /* 0x000fe40000000000 */
[----:B--2--5:R-:W-:-:S04]  /*1060*/  FFMA R8, -R9, R10, R8 ;  /* 0x0000000a09087223 */ /* 0x024fc80000000108 */
[----:B---3--:R-:W-:-:S07]  /*1070*/  FFMA R8, -R25, R12, R8 ;  /* 0x0000000c19087223 */ /* 0x008fce0000000108 */
.L_x_10:
[----:B------:R-:W-:Y:S05]  /*1080*/  @!P0 BRA `(.L_x_8) ;  /* 0x0000000000408947 */ /* 0x000fea0003800000 */
[----:B------:R-:W-:Y:S01]  /*1090*/  IMAD R19, R24, R19, RZ ;  /* 0x0000001318137224 */ /* 0x000fe200078e02ff */
[----:B------:R-:W-:Y:S02]  /*10a0*/  IADD3 R5, P0, PT, R5, R24, RZ ;  /* 0x0000001805057210 */ /* 0x000fe40007f1e0ff */
[C---:B------:R-:W-:Y:S02]  /*10b0*/  R2UR UR4, R16.reuse ;  /* 0x00000000100472ca */ /* 0x040fe400000e0000 */
[----:B------:R-:W-:Y:S01]  /*10c0*/  IADD3 R18, P1, PT, R19, R18, RZ ;  /* 0x0000001213127210 */ /* 0x000fe20007f3e0ff */
[----:B------:R-:W-:Y:S01]  /*10d0*/  IMAD.X R10, RZ, RZ, R4, P0 ;  /* 0x000000ffff0a7224 */ /* 0x000fe200000e0604 */
[C---:B------:R-:W-:Y:S02]  /*10e0*/  R2UR UR5, R17.reuse ;  /* 0x00000000110572ca */ /* 0x040fe400000e0000 */
[----:B------:R-:W-:Y:S02]  /*10f0*/  R2UR UR6, R16 ;  /* 0x00000000100672ca */ /* 0x000fe400000e0000 */
[----:B------:R-:W-:-:S02]  /*1100*/  R2UR UR7, R17 ;  /* 0x00000000110772ca */ /* 0x000fc400000e0000 */
[----:B------:R-:W-:Y:S02]  /*1110*/  LEA R4, P0, R5, R20, 0x2 ;  /* 0x0000001405047211 */ /* 0x000fe400078010ff */
[----:B------:R-:W-:Y:S02]  /*1120*/  LEA.HI.X.SX32 R19, R19, R2, 0x1, P1 ;  /* 0x0000000213137211 */ /* 0x000fe400008f0eff */
[C---:B------:R-:W-:Y:S02]  /*1130*/  LEA R20, P1, R18.reuse, R20, 0x2 ;  /* 0x0000001412147211 */ /* 0x040fe400078210ff */
[-C--:B------:R-:W-:Y:S02]  /*1140*/  LEA.HI.X R5, R5, R21.reuse, R10, 0x2, P0 ;  /* 0x0000001505057211 */ /* 0x080fe400000f140a */
[----:B------:R-:W-:-:S04]  /*1150*/  LEA.HI.X R21, R18, R21, R19, 0x2, P1 ;  /* 0x0000001512157211 */ /* 0x000fc800008f1413 */
[----:B------:R-:W2:Y:S04]  /*1160*/  LDG.E R5, desc[UR4][R4.64] ;  /* 0x0000000404057981 */ /* 0x000ea8000c1e1900 */
[----:B------:R-:W2:Y:S02]  /*1170*/  LDG.E R20, desc[UR6][R20.64] ;  /* 0x0000000614147981 */ /* 0x000ea4000c1e1900 */
[----:B--2--5:R-:W-:-:S07]  /*1180*/  FFMA R8, -R5, R20, R8 ;  /* 0x0000001405087223 */ /* 0x024fce0000000108 */
.L_x_8:
[----:B------:R-:W0:Y:S01]  /*1190*/  LDC.64 R10, c[0x0][0x380] ;  /* 0x0000e000ff0a7b82 */ /* 0x000e220000000a00 */
[----:B------:R-:W-:Y:S01]  /*11a0*/  IMAD R7, R6, R7, RZ ;  /* 0x0000000706077224 */ /* 0x000fe200078e02ff */
[----:B------:R-:W-:Y:S02]  /*11b0*/  R2UR UR4, R16 ;  /* 0x00000000100472ca */ /* 0x000fe400000e0000 */
[----:B------:R-:W-:Y:S02]  /*11c0*/  R2UR UR5, R17 ;  /* 0x00000000110572ca */ /* 0x000fe400000e0000 */
[----:B------:R-:W-:-:S04]  /*11d0*/  IADD3 R4, P0, PT, R7, R6, RZ ;  /* 0x0000000607047210 */ /* 0x000fc80007f1e0ff */
[----:B------:R-:W-:Y:S02]  /*11e0*/  LEA.HI.X.SX32 R7, R7, R2, 0x1, P0 ;  /* 0x0000000207077211 */ /* 0x000fe400000f0eff */
[----:B0-----:R-:W-:-:S04]  /*11f0*/  LEA R6, P0, R4, R10, 0x2 ;  /* 0x0000000a04067211 */ /* 0x001fc800078010ff */
[----:B------:R-:W-:-:S05]  /*1200*/  LEA.HI.X R7, R4, R11, R7, 0x2, P0 ;  /* 0x0000000b04077211 */ /* 0x000fca00000f1407 */
[----:B------:R-:W2:Y:S01]  /*1210*/  LDG.E R5, desc[UR4][R6.64] ;  /* 0x0000000406057981 */ /* 0x000ea2000c1e1900 */
[----:B------:R-:W-:Y:S01]  /*1220*/  BSSY.RECONVERGENT B1, `(.L_x_11) ;  /* 0x000000d000017945 */ /* 0x000fe20003800200 */
[----:B--2---:R-:W0:Y:S08]  /*1230*/  MUFU.RCP R4, R5 ;  /* 0x0000000500047308 */ /* 0x004e300000001000 */
[----:B-----5:R-:W1:Y:S01]  /*1240*/  FCHK P0, R8, R5 ;  /* 0x0000000508007302 */ /* 0x020e620000000000 */
        /* <DEDUP_REMOVED lines=10> */
.L_x_12:
[----:B------:R-:W-:Y:S05]  /*12f0*/  BSYNC.RECONVERGENT B1 ;  /* 0x0000000000017941 */ /* 0x000fea0003800200 */
.L_x_11:
[----:B------:R-:W-:Y:S02]  /*1300*/  R2UR UR4, R16 ;  /* 0x00000000100472ca */ /* 0x000fe400000e0000 */
[----:B------:R-:W-:-:S13]  /*1310*/  R2UR UR5, R17 ;  /* 0x00000000110572ca */ /* 0x000fda00000e0000 */
[----:B------:R3:W-:Y:S01]  /*1320*/  STG.E desc[UR4][R22.64], R9 ;  /* 0x0000000916007986 */ /* 0x0007e2000c101904 */
[----:B------:R-:W-:Y:S05]  /*1330*/  @!P2 BRA `(.L_x_2) ;  /* 0xffffffec00f4a947 */ /* 0x000fea000383ffff */
.L_x_1:
[----:B------:R-:W-:Y:S05]  /*1340*/  BSYNC.RECONVERGENT B0 ;  /* 0x0000000000007941 */ /* 0x000fea0003800200 */
.L_x_0:
[----:B------:R-:W-:Y:S06]  /*1350*/  BAR.SYNC.DEFER_BLOCKING 0x0 ;  /* 0x0000000000007b1d */ /* 0x000fec0000010000 */
[----:B------:R-:W-:Y:S05]  /*1360*/  EXIT ;  /* 0x000000000000794d */ /* 0x000fea0003800000 */
        .weak           $__internal_0_$__cuda_sm3x_div_rn_noftz_f32_slowpath
        .type           $__internal_0_$__cuda_sm3x_div_rn_noftz_f32_slowpath,@function
        .size           $__internal_0_$__cuda_sm3x_div_rn_noftz_f32_slowpath,(.L_x_34 - $__internal_0_$__cuda_sm3x_div_rn_noftz_f32_slowpath)
$__internal_0_$__cuda_sm3x_div_rn_noftz_f32_slowpath:
[----:B------:R-:W-:Y:S01]  /*1370*/  SHF.R.U32.HI R12, RZ, 0x17, R5 ;  /* 0x00000017ff0c7819 */ /* 0x000fe20000011605 */
[----:B------:R-:W-:Y:S01]  /*1380*/  BSSY.RECONVERGENT B2, `(.L_x_13) ;  /* 0x0000062000027945 */ /* 0x000fe20003800200 */
[----:B------:R-:W-:Y:S02]  /*1390*/  SHF.R.U32.HI R11, RZ, 0x17, R4 ;  /* 0x00000017ff0b7819 */ /* 0x000fe40000011604 */
[----:B------:R-:W-:Y:S02]  /*13a0*/  LOP3.LUT R18, R12, 0xff, RZ, 0xc0, !PT ;  /* 0x000000ff0c127812 */ /* 0x000fe400078ec0ff */
[----:B------:R-:W-:-:S03]  /*13b0*/  LOP3.LUT R14, R11, 0xff, RZ, 0xc0, !PT ;  /* 0x000000ff0b0e7812 */ /* 0x000fc600078ec0ff */
[----:B------:R-:W-:Y:S02]  /*13c0*/  VIADD R13, R18, 0xffffffff ;  /* 0xffffffff120d7836 */ /* 0x000fe40000000000 */
[----:B------:R-:W-:-:S03]  /*13d0*/  VIADD R12, R14, 0xffffffff ;  /* 0xffffffff0e0c7836 */ /* 0x000fc60000000000 */
[----:B------:R-:W-:-:S04]  /*13e0*/  ISETP.GT.U32.AND P0, PT, R13, 0xfd, PT ;  /* 0x000000fd0d00780c */ /* 0x000fc80003f04070 */
[----:B------:R-:W-:-:S13]  /*13f0*/  ISETP.GT.U32.OR P0, PT, R12, 0xfd, P0 ;  /* 0x000000fd0c00780c */ /* 0x000fda0000704470 */
[----:B------:R-:W-:Y:S01]  /*1400*/  @!P0 IMAD.MOV.U32 R11, RZ, RZ, RZ ;  /* 0x000000ffff0b8224 */ /* 0x000fe200078e00ff */
[----:B------:R-:W-:Y:S06]  /*1410*/  @!P0 BRA `(.L_x_14) ;  /* 0x00000000005c8947 */ /* 0x000fec0003800000 */
[----:B------:R-:W-:Y:S02]  /*1420*/  FSETP.GTU.FTZ.AND P0, PT, |R4|, +INF , PT ;  /* 0x7f8000000400780b */ /* 0x000fe40003f1c200 */
[----:B------:R-:W-:-:S04]  /*1430*/  FSETP.GTU.FTZ.AND P1, PT, |R5|, +INF , PT ;  /* 0x7f8000000500780b */ /* 0x000fc80003f3c200 */
[----:B------:R-:W-:-:S13]  /*1440*/  PLOP3.LUT P0, PT, P0, P1, PT, 0xf8, 0x8f ;  /* 0x00000000008f781c */ /* 0x000fda0000703f70 */
[----:B------:R-:W-:Y:S05]  /*1450*/  @P0 BRA `(.L_x_15) ;  /* 0x00000004004c0947 */ /* 0x000fea0003800000 */
[----:B------:R-:W-:-:S13]  /*1460*/  LOP3.LUT P0, RZ, R5, 0x7fffffff, R4, 0xc8, !PT ;  /* 0x7fffffff05ff7812 */ /* 0x000fda000780c804 */
[----:B------:R-:W-:Y:S05]  /*1470*/  @!P0 BRA `(.L_x_16) ;  /* 0x00000004003c8947 */ /* 0x000fea0003800000 */
[C---:B------:R-:W-:Y:S02]  /*1480*/  FSETP.NEU.FTZ.AND P1, PT, |R4|.reuse, +INF , PT ;  /* 0x7f8000000400780b */ /* 0x040fe40003f3d200 */
[----:B------:R-:W-:Y:S02]  /*1490*/  FSETP.NEU.FTZ.AND P3, PT, |R5|, +INF , PT ;  /* 0x7f8000000500780b */ /* 0x000fe40003f7d200 */
[----:B------:R-:W-:-:S11]  /*14a0*/  FSETP.NEU.FTZ.AND P0, PT, |R4|, +INF , PT ;  /* 0x7f8000000400780b */ /* 0x000fd60003f1d200 */
[----:B------:R-:W-:Y:S05]  /*14b0*/  @!P3 BRA !P1, `(.L_x_16) ;  /* 0x00000004002cb947 */ /* 0x000fea0004800000 */
[----:B------:R-:W-:-:S04]  /*14c0*/  LOP3.LUT P1, RZ, R4, 0x7fffffff, RZ, 0xc0, !PT ;  /* 0x7fffffff04ff7812 */ /* 0x000fc8000782c0ff */
[----:B------:R-:W-:-:S13]  /*14d0*/  PLOP3.LUT P1, PT, P3, P1, PT, 0x2f, 0xf2 ;  /* 0x0000000000f2781c */ /* 0x000fda0001f22577 */
[----:B------:R-:W-:Y:S05]  /*14e0*/  @P1 BRA `(.L_x_17) ;  /* 0x0000000400181947 */ /* 0x000fea0003800000 */
[----:B------:R-:W-:-:S04]  /*14f0*/  LOP3.LUT P1, RZ, R5, 0x7fffffff, RZ, 0xc0, !PT ;  /* 0x7fffffff05ff7812 */ /* 0x000fc8000782c0ff */
[----:B------:R-:W-:-:S13]  /*1500*/  PLOP3.LUT P0, PT, P0, P1, PT, 0x2f, 0xf2 ;  /* 0x0000000000f2781c */ /* 0x000fda0000702577 */
[----:B------:R-:W-:Y:S05]  /*1510*/  @P0 BRA `(.L_x_18) ;  /* 0x0000000400000947 */ /* 0x000fea0003800000 */
[----:B------:R-:W-:Y:S02]  /*1520*/  ISETP.GE.AND P0, PT, R12, RZ, PT ;  /* 0x000000ff0c00720c */ /* 0x000fe40003f06270 */
[----:B------:R-:W-:-:S11]  /*1530*/  ISETP.GE.AND P1, PT, R13, RZ, PT ;  /* 0x000000ff0d00720c */ /* 0x000fd60003f26270 */
[----:B------:R-:W-:Y:S02]  /*1540*/  @P0 IMAD.MOV.U32 R11, RZ, RZ, RZ ;  /* 0x000000ffff0b0224 */ /* 0x000fe400078e00ff */
[----:B------:R-:W-:Y:S01]  /*1550*/  @!P0 FFMA R4, R4, 1.84467440737095516160e+19, RZ ;  /* 0x5f80000004048823 */ /* 0x000fe200000000ff */
[----:B------:R-:W-:Y:S02]  /*1560*/  @!P0 IMAD.MOV.U32 R11, RZ, RZ, -0x40 ;  /* 0xffffffc0ff0b8424 */ /* 0x000fe400078e00ff */
[----:B------:R-:W-:Y:S02]  /*1570*/  @!P1 FFMA R5, R5, 1.84467440737095516160e+19, RZ ;  /* 0x5f80000005059823 */ /* 0x000fe400000000ff */
[----:B------:R-:W-:-:S07]  /*1580*/  @!P1 VIADD R11, R11, 0x40 ;  /* 0x000000400b0b9836 */ /* 0x000fce0000000000 */
.L_x_14:
[----:B------:R-:W-:Y:S01]  /*1590*/  LEA R12, R18, 0xc0800000, 0x17 ;  /* 0xc0800000120c7811 */ /* 0x000fe200078eb8ff */
[----:B------:R-:W-:Y:S04]  /*15a0*/  BSSY.RECONVERGENT B3, `(.L_x_19) ;  /* 0x0000036000037945 */ /* 0x000fe80003800200 */
[----:B------:R-:W-:Y:S02]  /*15b0*/  IMAD.IADD R12, R5, 0x1, -R12 ;  /* 0x00000001050c7824 */ /* 0x000fe400078e0a0c */
[----:B------:R-:W-:Y:S02]  /*15c0*/  VIADD R5, R14, 0xffffff81 ;  /* 0xffffff810e057836 */ /* 0x000fe40000000000 */
[----:B------:R0:W1:Y:S01]  /*15d0*/  MUFU.RCP R13, R12 ;  /* 0x0000000c000d7308 */ /* 0x0000620000001000 */
[----:B------:R-:W-:Y:S01]  /*15e0*/  FADD.FTZ R15, -R12, -RZ ;  /* 0x800000ff0c0f7221 */ /* 0x000fe20000010100 */
[C---:B------:R-:W-:Y:S01]  /*15f0*/  IMAD R4, R5.reuse, -0x800000, R4 ;  /* 0xff80000005047824 */ /* 0x040fe200078e0204 */
[----:B0-----:R-:W-:-:S05]  /*1600*/  IADD3 R12, PT, PT, R5, 0x7f, -R18 ;  /* 0x0000007f050c7810 */ /* 0x001fca0007ffe812 */
[----:B------:R-:W-:Y:S02]  /*1610*/  IMAD.IADD R12, R12, 0x1, R11 ;  /* 0x000000010c0c7824 */ /* 0x000fe400078e020b */
[----:B-1----:R-:W-:-:S04]  /*1620*/  FFMA R14, R13, R15, 1 ;  /* 0x3f8000000d0e7423 */ /* 0x002fc8000000000f */
[----:B------:R-:W-:-:S04]  /*1630*/  FFMA R20, R13, R14, R13 ;  /* 0x0000000e0d147223 */ /* 0x000fc8000000000d */
[----:B------:R-:W-:-:S04]  /*1640*/  FFMA R13, R4, R20, RZ ;  /* 0x00000014040d7223 */ /* 0x000fc800000000ff */
[----:B------:R-:W-:-:S04]  /*1650*/  FFMA R14, R15, R13, R4 ;  /* 0x0000000d0f0e7223 */ /* 0x000fc80000000004 */
[----:B------:R-:W-:-:S04]  /*1660*/  FFMA R13, R20, R14, R13 ;  /* 0x0000000e140d7223 */ /* 0x000fc8000000000d */
[----:B------:R-:W-:-:S04]  /*1670*/  FFMA R14, R15, R13, R4 ;  /* 0x0000000d0f0e7223 */ /* 0x000fc80000000004 */
[----:B------:R-:W-:-:S05]  /*1680*/  FFMA R4, R20, R14, R13 ;  /* 0x0000000e14047223 */ /* 0x000fca000000000d */
[----:B------:R-:W-:-:S04]  /*1690*/  SHF.R.U32.HI R5, RZ, 0x17, R4 ;  /* 0x00000017ff057819 */ /* 0x000fc80000011604 */
[----:B------:R-:W-:-:S05]  /*16a0*/  LOP3.LUT R5, R5, 0xff, RZ, 0xc0, !PT ;  /* 0x000000ff05057812 */ /* 0x000fca00078ec0ff */
[----:B------:R-:W-:-:S04]  /*16b0*/  IMAD.IADD R15, R5, 0x1, R12 ;  /* 0x00000001050f7824 */ /* 0x000fc800078e020c */
[----:B------:R-:W-:-:S05]  /*16c0*/  VIADD R5, R15, 0xffffffff ;  /* 0xffffffff0f057836 */ /* 0x000fca0000000000 */
[----:B------:R-:W-:-:S13]  /*16d0*/  ISETP.GE.U32.AND P0, PT, R5, 0xfe, PT ;  /* 0x000000fe0500780c */ /* 0x000fda0003f06070 */
[----:B------:R-:W-:Y:S05]  /*16e0*/  @!P0 BRA `(.L_x_20) ;  /* 0x0000000000808947 */ /* 0x000fea0003800000 */
[----:B------:R-:W-:-:S13]  /*16f0*/  ISETP.GT.AND P0, PT, R15, 0xfe, PT ;  /* 0x000000fe0f00780c */ /* 0x000fda0003f04270 */
[----:B------:R-:W-:Y:S05]  /*1700*/  @P0 BRA `(.L_x_21) ;  /* 0x00000000006c0947 */ /* 0x000fea0003800000 */
[----:B------:R-:W-:-:S13]  /*1710*/  ISETP.GE.AND P0, PT, R15, 0x1, PT ;  /* 0x000000010f00780c */ /* 0x000fda0003f06270 */
[----:B------:R-:W-:Y:S05]  /*1720*/  @P0 BRA `(.L_x_22) ;  /* 0x0000000000740947 */ /* 0x000fea0003800000 */
[----:B------:R-:W-:Y:S02]  /*1730*/  ISETP.GE.AND P0, PT, R15, -0x18, PT ;  /* 0xffffffe80f00780c */ /* 0x000fe40003f06270 */
[----:B------:R-:W-:-:S11]  /*1740*/  LOP3.LUT R4, R4, 0x80000000, RZ, 0xc0, !PT ;  /* 0x8000000004047812 */ /* 0x000fd600078ec0ff */
[----:B------:R-:W-:Y:S05]  /*1750*/  @!P0 BRA `(.L_x_22) ;  /* 0x0000000000688947 */ /* 0x000fea0003800000 */
[CCC-:B------:R-:W-:Y:S01]  /*1760*/  FFMA.RZ R5, R20.reuse, R14.reuse, R13.reuse ;  /* 0x0000000e14057223 */ /* 0x1c0fe2000000c00d */
[CCC-:B------:R-:W-:Y:S01]  /*1770*/  FFMA.RM R12, R20.reuse, R14.reuse, R13.reuse ;  /* 0x0000000e140c7223 */ /* 0x1c0fe2000000400d */
[C---:B------:R-:W-:Y:S02]  /*1780*/  ISETP.NE.AND P3, PT, R15.reuse, RZ, PT ;  /* 0x000000ff0f00720c */ /* 0x040fe40003f65270 */
[----:B------:R-:W-:Y:S02]  /*1790*/  ISETP.NE.AND P1, PT, R15, RZ, PT ;  /* 0x000000ff0f00720c */ /* 0x000fe40003f25270 */
[----:B------:R-:W-:Y:S01]  /*17a0*/  LOP3.LUT R11, R5, 0x7fffff, RZ, 0xc0, !PT ;  /* 0x007fffff050b7812 */ /* 0x000fe200078ec0ff */
[----:B------:R-:W-:Y:S01]  /*17b0*/  FFMA.RP R5, R20, R14, R13 ;  /* 0x0000000e14057223 */ /* 0x000fe2000000800d */
[----:B------:R-:W-:Y:S02]  /*17c0*/  VIADD R14, R15, 0x20 ;  /* 0x000000200f0e7836 */ /* 0x000fe40000000000 */
[----:B------:R-:W-:Y:S01]  /*17d0*/  LOP3.LUT R11, R11, 0x800000, RZ, 0xfc, !PT ;  /* 0x008000000b0b7812 */ /* 0x000fe200078efcff */
[----:B------:R-:W-:Y:S01]  /*17e0*/  IMAD.MOV R13, RZ, RZ, -R15 ;  /* 0x000000ffff0d7224 */ /* 0x000fe200078e0a0f */
[----:B------:R-:W-:-:S02]  /*17f0*/  FSETP.NEU.FTZ.AND P0, PT, R5, R12, PT ;  /* 0x0000000c0500720b */ /* 0x000fc40003f1d000 */
[----:B------:R-:W-:Y:S02]  /*1800*/  SHF.L.U32 R14, R11, R14, RZ ;  /* 0x0000000e0b0e7219 */ /* 0x000fe400000006ff */
[----:B------:R-:W-:Y:S02]  /*1810*/  SEL R12, R13, RZ, P3 ;  /* 0x000000ff0d0c7207 */ /* 0x000fe40001800000 */
[----:B------:R-:W-:Y:S02]  /*1820*/  ISETP.NE.AND P1, PT, R14, RZ, P1 ;  /* 0x000000ff0e00720c */ /* 0x000fe40000f25270 */
[----:B------:R-:W-:Y:S02]  /*1830*/  SHF.R.U32.HI R12, RZ, R12, R11 ;  /* 0x0000000cff0c7219 */ /* 0x000fe4000001160b */
[----:B------:R-:W-:Y:S02]  /*1840*/  PLOP3.LUT P0, PT, P0, P1, PT, 0xf8, 0x8f ;  /* 0x00000000008f781c */ /* 0x000fe40000703f70 */
[----:B------:R-:W-:-:S02]  /*1850*/  SHF.R.U32.HI R14, RZ, 0x1, R12 ;  /* 0x00000001ff0e7819 */ /* 0x000fc4000001160c */
[----:B------:R-:W-:-:S04]  /*1860*/  SEL R5, RZ, 0x1, !P0 ;  /* 0x00000001ff057807 */ /* 0x000fc80004000000 */
[----:B------:R-:W-:-:S04]  /*1870*/  LOP3.LUT R5, R5, 0x1, R14, 0xf8, !PT ;  /* 0x0000000105057812 */ /* 0x000fc800078ef80e */
[----:B------:R-:W-:-:S05]  /*1880*/  LOP3.LUT R5, R5, R12, RZ, 0xc0, !PT ;  /* 0x0000000c05057212 */ /* 0x000fca00078ec0ff */
[----:B------:R-:W-:-:S05]  /*1890*/  IMAD.IADD R5, R14, 0x1, R5 ;  /* 0x000000010e057824 */ /* 0x000fca00078e0205 */
[----:B------:R-:W-:Y:S01]  /*18a0*/  LOP3.LUT R4, R5, R4, RZ, 0xfc, !PT ;  /* 0x0000000405047212 */ /* 0x000fe200078efcff */
[----:B------:R-:W-:Y:S06]  /*18b0*/  BRA `(.L_x_22) ;  /* 0x0000000000107947 */ /* 0x000fec0003800000 */
.L_x_21:
[----:B------:R-:W-:-:S04]  /*18c0*/  LOP3.LUT R4, R4, 0x80000000, RZ, 0xc0, !PT ;  /* 0x8000000004047812 */ /* 0x000fc800078ec0ff */
[----:B------:R-:W-:Y:S01]  /*18d0*/  LOP3.LUT R4, R4, 0x7f800000, RZ, 0xfc, !PT ;  /* 0x7f80000004047812 */ /* 0x000fe200078efcff */
[----:B------:R-:W-:Y:S06]  /*18e0*/  BRA `(.L_x_22) ;  /* 0x0000000000047947 */ /* 0x000fec0003800000 */
.L_x_20:
[----:B------:R-:W-:-:S07]  /*18f0*/  IMAD R4, R12, 0x800000, R4 ;  /* 0x008000000c047824 */ /* 0x000fce00078e0204 */
.L_x_22:
[----:B------:R-:W-:Y:S05]  /*1900*/  BSYNC.RECONVERGENT B3 ;  /* 0x0000000000037941 */ /* 0x000fea0003800200 */
.L_x_19:
[----:B------:R-:W-:Y:S05]  /*1910*/  BRA `(.L_x_23) ;  /* 0x0000000000207947 */ /* 0x000fea0003800000 */
.L_x_18:
[----:B------:R-:W-:-:S04]  /*1920*/  LOP3.LUT R4, R5, 0x80000000, R4, 0x48, !PT ;  /* 0x8000000005047812 */ /* 0x000fc800078e4804 */
[----:B------:R-:W-:Y:S01]  /*1930*/  LOP3.LUT R4, R4, 0x7f800000, RZ, 0xfc, !PT ;  /* 0x7f80000004047812 */ /* 0x000fe200078efcff */
[----:B------:R-:W-:Y:S06]  /*1940*/  BRA `(.L_x_23) ;  /* 0x0000000000147947 */ /* 0x000fec0003800000 */
.L_x_17:
[----:B------:R-:W-:Y:S01]  /*1950*/  LOP3.LUT R4, R5, 0x80000000, R4, 0x48, !PT ;  /* 0x8000000005047812 */ /* 0x000fe200078e4804 */
[----:B------:R-:W-:Y:S06]  /*1960*/  BRA `(.L_x_23) ;  /* 0x00000000000c7947 */ /* 0x000fec0003800000 */
.L_x_16:
[----:B------:R-:W0:Y:S01]  /*1970*/  MUFU.RSQ R4, -QNAN ;  /* 0xffc0000000047908 */ /* 0x000e220000001400 */
[----:B------:R-:W-:Y:S05]  /*1980*/  BRA `(.L_x_23) ;  /* 0x0000000000047947 */ /* 0x000fea0003800000 */
.L_x_15:
[----:B------:R-:W-:-:S07]  /*1990*/  FADD.FTZ R4, R4, R5 ;  /* 0x0000000504047221 */ /* 0x000fce0000010000 */
.L_x_23:
[----:B------:R-:W-:Y:S05]  /*19a0*/  BSYNC.RECONVERGENT B2 ;  /* 0x0000000000027941 */ /* 0x000fea0003800200 */
.L_x_13:
[----:B------:R-:W-:-:S04]  /*19b0*/  IMAD.MOV.U32 R11, RZ, RZ, 0x0 ;  /* 0x00000000ff0b7424 */ /* 0x000fc800078e00ff */
[----:B0-----:R-:W-:Y:S05]  /*19c0*/  RET.REL.NODEC R10 `(_Z14lu_dcmp_phase2Pfii) ;  /* 0xffffffe40a8c7950 */ /* 0x001fea0003c3ffff */
.L_x_24:
[----:B------:R-:W-:-:S00]  /*19d0*/  BRA `(.L_x_24) ;  /* 0xfffffffc00fc7947 */ /* 0x000fc0000383ffff */
[----:B------:R-:W-:-:S00]  /*19e0*/  NOP ;  /* 0x0000000000007918 */ /* 0x000fc00000000000 */
        /* <DEDUP_REMOVED lines=9> */
.L_x_34:


//--------------------- .text._Z14lu_dcmp_phase1Pfii --------------------------
	.section	.text._Z14lu_dcmp_phase1Pfii,"ax",@progbits
	.align	128
.text._Z14lu_dcmp_phase1Pfii:
        .type           _Z14lu_dcmp_phase1Pfii,@function
        .size           _Z14lu_dcmp_phase1Pfii,(.L_x_36 - _Z14lu_dcmp_phase1Pfii)
        .other          _Z14lu_dcmp_phase1Pfii,@"STO_CUDA_ENTRY STV_DEFAULT"
_Z14lu_dcmp_phase1Pfii:
[----:B------:R-:W-:Y:S01]  /*0000*/  LDC R1, c[0x0][0x37c] ;  /* 0x0000df00ff017b82 */ /* 0x000fe20000000800 */
[----:B------:R-:W0:Y:S07]  /*0010*/  S2R R7, SR_TID.X ;  /* 0x0000000000077919 */ /* 0x000e2e0000002100 */
[----:B------:R-:W0:Y:S01]  /*0020*/  LDC.64 R8, c[0x0][0x388] ;  /* 0x0000e200ff087b82 */ /* 0x000e220000000a00 */
[----:B------:R-:W-:Y:S01]  /*0030*/  BSSY.RECONVERGENT B0, `(.L_x_25) ;  /* 0x00000fa000007945 */ /* 0x000fe20003800200 */
[----:B0-----:R-:W-:-:S05]  /*0040*/  IMAD.IADD R7, R7, 0x1, R8 ;  /* 0x0000000107077824 */ /* 0x001fca00078e0208 */
[----:B------:R-:W-:-:S13]  /*0050*/  ISETP.GE.AND P0, PT, R7, R9, PT ;  /* 0x000000090700720c */ /* 0x000fda0003f06270 */
[----:B------:R-:W-:Y:S05]  /*0060*/  @P0 BRA `(.L_x_26) ;  /* 0x0000000c00d80947 */ /* 0x000fea0003800000 */
[----:B------:R-:W-:-:S13]  /*0070*/  ISETP.GE.AND P0, PT, R8, 0x1, PT ;  /* 0x000000010800780c */ /* 0x000fda0003f06270 */
[----:B------:R-:W-:Y:S05]  /*0080*/  @!P0 BRA `(.L_x_26) ;  /* 0x0000000c00d08947 */ /* 0x000fea0003800000 */
[----:B------:R-:W0:Y:S01]  /*0090*/  LDCU.64 UR4, c[0x0][0x380] ;  /* 0x00007000ff0477ac */ /* 0x000e220008000a00 */
[----:B------:R-:W1:Y:S01]  /*00a0*/  LDC R0, c[0x0][0x360] ;  /* 0x0000d800ff007b82 */ /* 0x000e620000000800 */
[C---:B------:R-:W-:Y:S01]  /*00b0*/  IMAD R2, R8.reuse, R9, RZ ;  /* 0x0000000908027224 */ /* 0x040fe200078e02ff */
[----:B------:R-:W-:-:S04]  /*00c0*/  LOP3.LUT R5, R8, 0x7ffffff8, RZ, 0xc0, !PT ;  /* 0x7ffffff808057812 */ /* 0x000fc800078ec0ff */
[----:B------:R-:W-:Y:S02]  /*00d0*/  SHF.R.S32.HI R3, RZ, 0x1f, R2 ;  /* 0x0000001fff037819 */ /* 0x000fe40000011402 */
[----:B------:R-:W2:Y:S01]  /*00e0*/  LDC.64 R14, c[0x0][0x358] ;  /* 0x0000d600ff0e7b82 */ /* 0x000ea20000000a00 */
[----:B0-----:R-:W-:-:S04]  /*00f0*/  LEA R4, P0, R2, UR4, 0x2 ;  /* 0x0000000402047c11 */ /* 0x001fc8000f8010ff */
[----:B------:R-:W-:Y:S02]  /*0100*/  IADD3 R4, P1, PT, R4, 0x10, RZ ;  /* 0x0000001004047810 */ /* 0x000fe40007f3e0ff */
[----:B------:R-:W-:-:S05]  /*0110*/  LEA.HI.X R6, R2, UR5, R3, 0x2, P0 ;  /* 0x0000000502067c11 */ /* 0x000fca00080f1403 */
[----:B------:R-:W-:-:S07]  /*0120*/  IMAD.X R6, RZ, RZ, R6, P1 ;  /* 0x000000ffff067224 */ /* 0x000fce00008e0606 */
.L_x_32:
[----:B------:R-:W0:Y:S01]  /*0130*/  LDC.64 R16, c[0x0][0x380] ;  /* 0x0000e000ff107b82 */ /* 0x000e220000000a00 */
[----:B------:R-:W-:Y:S02]  /*0140*/  SHF.R.S32.HI R8, RZ, 0x1f, R7 ;  /* 0x0000001fff087819 */ /* 0x000fe40000011407 */
[----:B------:R-:W-:Y:S02]  /*0150*/  IADD3 R9, P0, PT, R2, R7, RZ ;  /* 0x0000000702097210 */ /* 0x000fe40007f1e0ff */
[----:B--2---:R-:W-:Y:S02]  /*0160*/  R2UR UR4, R14 ;  /* 0x000000000e0472ca */ /* 0x004fe400000e0000 */
[----:B------:R-:W-:Y:S01]  /*0170*/  R2UR UR5, R15 ;  /* 0x000000000f0572ca */ /* 0x000fe200000e0000 */
[----:B------:R-:W-:Y:S01]  /*0180*/  IMAD.X R10, R3, 0x1, R8, P0 ;  /* 0x00000001030a7824 */ /* 0x000fe200000e0608 */
[----:B0-----:R-:W-:-:S04]  /*0190*/  LEA R18, P0, R9, R16, 0x2 ;  /* 0x0000001009127211 */ /* 0x001fc800078010ff */
[----:B------:R-:W-:-:S07]  /*01a0*/  LEA.HI.X R19, R9, R17, R10, 0x2, P0 ;  /* 0x0000001109137211 */ /* 0x000fce00000f140a */
[----:B------:R0:W5:Y:S01]  /*01b0*/  LDG.E R33, desc[UR4][R18.64] ;  /* 0x0000000412217981 */ /* 0x000162000c1e1900 */
[----:B------:R-:W2:Y:S01]  /*01c0*/  LDCU UR4, c[0x0][0x388] ;  /* 0x00007100ff0477ac */ /* 0x000ea20008000800 */
[----:B------:R-:W-:Y:S01]  /*01d0*/  IMAD.MOV.U32 R9, RZ, RZ, RZ ;  /* 0x000000ffff097224 */ /* 0x000fe200078e00ff */
[----:B--2---:R-:W-:-:S09]  /*01e0*/  UISETP.GE.U32.AND UP0, UPT, UR4, 0x8, UPT ;  /* 0x000000080400788c */ /* 0x004fd2000bf06070 */
[----:B0-----:R-:W-:Y:S05]  /*01f0*/  BRA.U !UP0, `(.L_x_27) ;  /* 0x0000000508907547 */ /* 0x001fea000b800000 */
[----:B------:R-:W0:Y:S01]  /*0200*/  LDCU UR4, c[0x0][0x38c] ;  /* 0x00007180ff0477ac */ /* 0x000e220008000800 */
[----:B------:R-:W-:Y:S02]  /*0210*/  IMAD.MOV R11, RZ, RZ, -R5 ;  /* 0x000000ffff0b7224 */ /* 0x000fe400078e0a05 */
[----:B------:R-:W-:Y:S01]  /*0220*/  IMAD.MOV.U32 R13, RZ, RZ, RZ ;  /* 0x000000ffff0d7224 */ /* 0x000fe200078e00ff */
[----:B------:R-:W2:Y:S01]  /*0230*/  LDCU UR5, c[0x0][0x38c] ;  /* 0x00007180ff0577ac */ /* 0x000ea20008000800 */
[----:B------:R-:W-:Y:S02]  /*0240*/  IMAD.MOV.U32 R24, RZ, RZ, R4 ;  /* 0x000000ffff187224 */ /* 0x000fe400078e0004 */
[----:B------:R-:W-:Y:S01]  /*0250*/  IMAD.MOV.U32 R25, RZ, RZ, R6 ;  /* 0x000000ffff197224 */ /* 0x000fe200078e0006 */
[----:B0-----:R-:W-:Y:S02]  /*0260*/  USHF.L.U32 UR6, UR4, 0x1, URZ ;  /* 0x0000000104067899 */ /* 0x001fe400080006ff */
[----:B------:R-:W-:-:S02]  /*0270*/  USHF.L.U32 UR7, UR4, 0x2, URZ ;  /* 0x0000000204077899 */ /* 0x000fc400080006ff */
[----:B------:R-:W-:Y:S01]  /*0280*/  UIMAD UR9, UR4, 0x6, URZ ;  /* 0x00000006040978a4 */ /* 0x000fe2000f8e02ff */
[----:B--2---:R-:W-:Y:S01]  /*0290*/  IMAD.U32 R9, RZ, RZ, UR5 ;  /* 0x00000005ff097e24 */ /* 0x004fe2000f8e00ff */
[----:B------:R-:W-:Y:S01]  /*02a0*/  UIMAD UR10, UR4, 0x7, URZ ;  /* 0x00000007040a78a4 */ /* 0x000fe2000f8e02ff */
[----:B------:R-:W-:Y:S01]  /*02b0*/  IMAD.U32 R12, RZ, RZ, UR6 ;  /* 0x00000006ff0c7e24 */ /* 0x000fe2000f8e00ff */
[----:B------:R-:W-:Y:S01]  /*02c0*/  UIMAD UR8, UR4, 0x5, URZ ;  /* 0x00000005040878a4 */ /* 0x000fe2000f8e02ff */
[----:B------:R-:W-:Y:S01]  /*02d0*/  IMAD.U32 R31, RZ, RZ, UR7 ;  /* 0x00000007ff1f7e24 */ /* 0x000fe2000f8e00ff */
[----:B------:R-:W-:Y:S01]  /*02e0*/  UIMAD UR4, UR4, 0x3, URZ ;  /* 0x00000003040478a4 */ /* 0x000fe2000f8e02ff */
[----:B------:R-:W-:Y:S02]  /*02f0*/  IMAD.U32 R29, RZ, RZ, UR9 ;  /* 0x00000009ff1d7e24 */ /* 0x000fe4000f8e00ff */
[----:B------:R-:W-:Y:S02]  /*0300*/  IMAD.U32 R28, RZ, RZ, UR10 ;  /* 0x0000000aff1c7e24 */ /* 0x000fe4000f8e00ff */
[----:B------:R-:W-:-:S02]  /*0310*/  IMAD.U32 R30, RZ, RZ, UR8 ;  /* 0x00000008ff1e7e24 */ /* 0x000fc4000f8e00ff */
[----:B------:R-:W-:-:S07]  /*0320*/  IMAD.U32 R10, RZ, RZ, UR4 ;  /* 0x00000004ff0a7e24 */ /* 0x000fce000f8e00ff */
.L_x_28:
[----:B------:R-:W-:Y:S02]  /*0330*/  IADD3 R20, P0, PT, R13, R7, RZ ;  /* 0x000000070d147210 */ /* 0x000fe40007f1e0ff */
[C---:B------:R-:W-:Y:S02]  /*0340*/  R2UR UR4, R14.reuse ;  /* 0x000000000e0472ca */ /* 0x040fe400000e0000 */
[C---:B------:R-:W-:Y:S02]  /*0350*/  R2UR UR5, R15.reuse ;  /* 0x000000000f0572ca */ /* 0x040fe400000e0000 */
[----:B------:R-:W-:Y:S02]  /*0360*/  R2UR UR6, R14 ;  /* 0x000000000e0672ca */ /* 0x000fe400000e0000 */
[----:B------:R-:W-:Y:S02]  /*0370*/  R2UR UR7, R15 ;  /* 0x000000000f0772ca */ /* 0x000fe400000e0000 */
[----:B------:R-:W-:-:S02]  /*0380*/  LEA.HI.X.SX32 R21, R13, R8, 0x1, P0 ;  /* 0x000000080d157211 */ /* 0x000fc400000f0eff */
[----:B------:R-:W-:-:S04]  /*0390*/  LEA R22, P0, R20, R16, 0x2 ;  /* 0x0000001014167211 */ /* 0x000fc800078010ff */
[----:B------:R-:W-:Y:S01]  /*03a0*/  LEA.HI.X R23, R20, R17, R21, 0x2, P0 ;  /* 0x0000001114177211 */ /* 0x000fe200000f1415 */
[----:B------:R-:W-:Y:S02]  /*03b0*/  IMAD.MOV.U32 R20, RZ, RZ, R24 ;  /* 0x000000ffff147224 */ /* 0x000fe400078e0018 */
[----:B------:R-:W-:Y:S01]  /*03c0*/  IMAD.MOV.U32 R21, RZ, RZ, R25 ;  /* 0x000000ffff157224 */ /* 0x000fe200078e0019 */
[C---:B------:R-:W-:Y:S01]  /*03d0*/  IADD3 R25, P0, PT, R9.reuse, R7, RZ ;  /* 0x0000000709197210 */ /* 0x040fe20007f1e0ff */
[----:B------:R-:W2:Y:S04]  /*03e0*/  LDG.E R22, desc[UR6][R22.64] ;  /* 0x0000000616167981 */ /* 0x000ea8000c1e1900 */
[----:B------:R-:W2:Y:S01]  /*03f0*/  LDG.E R34, desc[UR4][R20.64+-0x10] ;  /* 0xfffff00414227981 */ /* 0x000ea2000c1e1900 */
[----:B------:R-:W-:-:S02]  /*0400*/  LEA.HI.X.SX32 R26, R9, R8, 0x1, P0 ;  /* 0x00000008091a7211 */ /* 0x000fc400000f0eff */
[C---:B------:R-:W-:Y:S01]  /*0410*/  LEA R24, P0, R25.reuse, R16, 0x2 ;  /* 0x0000001019187211 */ /* 0x040fe200078010ff */
[----:B------:R-:W3:Y:S03]  /*0420*/  LDG.E R27, desc[UR4][R20.64+-0xc] ;  /* 0xfffff404141b7981 */ /* 0x000ee6000c1e1900 */
[----:B------:R-:W-:-:S05]  /*0430*/  LEA.HI.X R25, R25, R17, R26, 0x2, P0 ;  /* 0x0000001119197211 */ /* 0x000fca00000f141a */
[----:B------:R0:W3:Y:S01]  /*0440*/  LDG.E R26, desc[UR6][R24.64] ;  /* 0x00000006181a7981 */ /* 0x0000e2000c1e1900 */
[-C--:B------:R-:W-:Y:S02]  /*0450*/  IADD3 R35, P0, PT, R12, R7.reuse, RZ ;  /* 0x000000070c237210 */ /* 0x080fe40007f1e0ff */
[----:B------:R-:W-:Y:S02]  /*0460*/  IADD3 R32, P1, PT, R10, R7, RZ ;  /* 0x000000070a207210 */ /* 0x000fe40007f3e0ff */
[----:B------:R-:W-:Y:S02]  /*0470*/  LEA.HI.X.SX32 R36, R12, R8, 0x1, P0 ;  /* 0x000000080c247211 */ /* 0x000fe400000f0eff */
[C---:B------:R-:W-:Y:S02]  /*0480*/  R2UR UR10, R14.reuse ;  /* 0x000000000e0a72ca */ /* 0x040fe400000e0000 */
[----:B------:R-:W-:Y:S02]  /*0490*/  R2UR UR11, R15 ;  /* 0x000000000f0b72ca */ /* 0x000fe400000e0000 */
[----:B------:R-:W-:-:S02]  /*04a0*/  R2UR UR8, R14 ;  /* 0x000000000e0872ca */ /* 0x000fc400000e0000 */
[----:B------:R-:W-:Y:S02]  /*04b0*/  R2UR UR9, R15 ;  /* 0x000000000f0972ca */ /* 0x000fe400000e0000 */
[----:B0-----:R-:W-:Y:S01]  /*04c0*/  LEA.HI.X.SX32 R25, R10, R8, 0x1, P1 ;  /* 0x000000080a197211 */ /* 0x001fe200008f0eff */
[----:B--2--5:R-:W-:Y:S01]  /*04d0*/  FFMA R34, -R34, R22, R33 ;  /* 0x0000001622227223 */ /* 0x024fe20000000121 */
[CC--:B------:R-:W-:Y:S01]  /*04e0*/  LEA R22, P0, R35.reuse, R16.reuse, 0x2 ;  /* 0x0000001023167211 */ /* 0x0c0fe200078010ff */
[----:B------:R-:W2:Y:S03]  /*04f0*/  LDG.E R33, desc[UR4][R20.64] ;  /* 0x0000000414217981 */ /* 0x000ea6000c1e1900 */
[-C--:B------:R-:W-:Y:S02]  /*0500*/  LEA.HI.X R23, R35, R17.reuse, R36, 0x2, P0 ;  /* 0x0000001123177211 */ /* 0x080fe400000f1424 */
[C---:B------:R-:W-:Y:S01]  /*0510*/  LEA R24, P0, R32.reuse, R16, 0x2 ;  /* 0x0000001020187211 */ /* 0x040fe200078010ff */
[----:B------:R-:W4:Y:S03]  /*0520*/  LDG.E R35, desc[UR4][R20.64+-0x8] ;  /* 0xfffff80414237981 */ /* 0x000f26000c1e1900 */
[----:B------:R-:W-:Y:S01]  /*0530*/  LEA.HI.X R25, R32, R17, R25, 0x2, P0 ;  /* 0x0000001120197211 */ /* 0x000fe200000f1419 */
[----:B------:R0:W4:Y:S01]  /*0540*/  LDG.E R22, desc[UR6][R22.64] ;  /* 0x0000000616167981 */ /* 0x000122000c1e1900 */
[----:B---3--:R-:W-:Y:S01]  /*0550*/  FFMA R34, -R27, R26, R34 ;  /* 0x0000001a1b227223 */ /* 0x008fe20000000122 */
[----:B------:R-:W-:-:S02]  /*0560*/  IADD3 R27, P0, PT, R31, R7, RZ ;  /* 0x000000071f1b7210 */ /* 0x000fc40007f1e0ff */
[----:B------:R-:W3:Y:S04]  /*0570*/  LDG.E R32, desc[UR8][R20.64+-0x4] ;  /* 0xfffffc0814207981 */ /* 0x000ee8000c1e1900 */
[----:B------:R1:W3:Y:S01]  /*0580*/  LDG.E R25, desc[UR10][R24.64] ;  /* 0x0000000a18197981 */ /* 0x0002e2000c1e1900 */
[----:B------:R-:W-:Y:S02]  /*0590*/  LEA.HI.X.SX32 R36, R31, R8, 0x1, P0 ;  /* 0x000000081f247211 */ /* 0x000fe400000f0eff */
[----:B------:R-:W-:-:S04]  /*05a0*/  LEA R26, P0, R27, R16, 0x2 ;  /* 0x000000101b1a7211 */ /* 0x000fc800078010ff */
[----:B------:R-:W-:Y:S02]  /*05b0*/  LEA.HI.X R27, R27, R17, R36, 0x2, P0 ;  /* 0x000000111b1b7211 */ /* 0x000fe400000f1424 */
[----:B------:R-:W2:Y:S04]  /*05c0*/  LDG.E R36, desc[UR8][R20.64+0xc] ;  /* 0x00000c0814247981 */ /* 0x000ea8000c1e1900 */
[----:B------:R3:W2:Y:S01]  /*05d0*/  LDG.E R26, desc[UR6][R26.64] ;  /* 0x000000061a1a7981 */ /* 0x0006a2000c1e1900 */
[----:B0-----:R-:W-:-:S04]  /*05e0*/  IADD3 R23, P0, PT, R30, R7, RZ ;  /* 0x000000071e177210 */ /* 0x001fc80007f1e0ff */
[----:B-1----:R-:W-:Y:S01]  /*05f0*/  LEA.HI.X.SX32 R24, R30, R8, 0x1, P0 ;  /* 0x000000081e187211 */ /* 0x002fe200000f0eff */
[----:B----4-:R-:W-:Y:S01]  /*0600*/  FFMA R35, -R35, R22, R34 ;  /* 0x0000001623237223 */ /* 0x010fe20000000122 */
[----:B------:R-:W-:-:S03]  /*0610*/  LEA R22, P0, R23, R16, 0x2 ;  /* 0x0000001017167211 */ /* 0x000fc600078010ff */
[----:B---3--:R-:W-:Y:S01]  /*0620*/  FFMA R32, -R32, R25, R35 ;  /* 0x0000001920207223 */ /* 0x008fe20000000123 */
[----:B------:R-:W-:Y:S02]  /*0630*/  IADD3 R25, P1, PT, R29, R7, RZ ;  /* 0x000000071d197210 */ /* 0x000fe40007f3e0ff */
[-C--:B------:R-:W-:Y:S02]  /*0640*/  LEA.HI.X R23, R23, R17.reuse, R24, 0x2, P0 ;  /* 0x0000001117177211 */ /* 0x080fe400000f1418 */
[----:B------:R-:W-:Y:S02]  /*0650*/  LEA.HI.X.SX32 R34, R29, R8, 0x1, P1 ;  /* 0x000000081d227211 */ /* 0x000fe400008f0eff */
[C---:B------:R-:W-:Y:S01]  /*0660*/  LEA R24, P0, R25.reuse, R16, 0x2 ;  /* 0x0000001019187211 */ /* 0x040fe200078010ff */
[----:B------:R0:W3:Y:S03]  /*0670*/  LDG.E R22, desc[UR6][R22.64] ;  /* 0x0000000616167981 */ /* 0x0000e6000c1e1900 */
[----:B------:R-:W-:-:S02]  /*0680*/  LEA.HI.X R25, R25, R17, R34, 0x2, P0 ;  /* 0x0000001119197211 */ /* 0x000fc400000f1422 */
[C---:B------:R-:W-:Y:S01]  /*0690*/  IADD3 R27, P0, PT, R28.reuse, R7, RZ ;  /* 0x000000071c1b7210 */ /* 0x040fe20007f1e0ff */
[----:B--2---:R-:W-:Y:S02]  /*06a0*/  FFMA R33, -R33, R26, R32 ;  /* 0x0000001a21217223 */ /* 0x004fe40000000120 */
[----:B------:R-:W3:Y:S01]  /*06b0*/  LDG.E R32, desc[UR4][R20.64+0x4] ;  /* 0x0000040414207981 */ /* 0x000ee2000c1e1900 */
[----:B------:R-:W-:Y:S01]  /*06c0*/  LEA.HI.X.SX32 R34, R28, R8, 0x1, P0 ;  /* 0x000000081c227211 */ /* 0x000fe200000f0eff */
[----:B0-----:R-:W0:Y:S01]  /*06d0*/  LDC R23, c[0x0][0x38c] ;  /* 0x0000e300ff177b82 */ /* 0x001e220000000800 */
[C---:B------:R-:W-:Y:S01]  /*06e0*/  LEA R26, P0, R27.reuse, R16, 0x2 ;  /* 0x000000101b1a7211 */ /* 0x040fe200078010ff */
[----:B------:R-:W2:Y:S03]  /*06f0*/  LDG.E R24, desc[UR8][R24.64] ;  /* 0x0000000818187981 */ /* 0x000ea6000c1e1900 */
[----:B------:R-:W-:-:S02]  /*0700*/  LEA.HI.X R27, R27, R17, R34, 0x2, P0 ;  /* 0x000000111b1b7211 */ /* 0x000fc400000f1422 */
[----:B------:R-:W2:Y:S04]  /*0710*/  LDG.E R34, desc[UR6][R20.64+0x8] ;  /* 0x0000080614227981 */ /* 0x000ea8000c1e1900 */
[----:B------:R-:W4:Y:S01]  /*0720*/  LDG.E R26, desc[UR10][R26.64] ;  /* 0x0000000a1a1a7981 */ /* 0x000f22000c1e1900 */
[----:B------:R-:W-:Y:S02]  /*0730*/  VIADD R11, R11, 0x8 ;  /* 0x000000080b0b7836 */ /* 0x000fe40000000000 */
[C---:B0-----:R-:W-:Y:S02]  /*0740*/  IMAD R9, R23.reuse, 0x8, R9 ;  /* 0x0000000817097824 */ /* 0x041fe400078e0209 */
[C---:B------:R-:W-:Y:S02]  /*0750*/  IMAD R12, R23.reuse, 0x8, R12 ;  /* 0x00000008170c7824 */ /* 0x040fe400078e020c */
[----:B------:R-:W-:-:S02]  /*0760*/  IMAD R10, R23, 0x8, R10 ;  /* 0x00000008170a7824 */ /* 0x000fc400078e020a */
[C---:B------:R-:W-:Y:S02]  /*0770*/  IMAD R31, R23.reuse, 0x8, R31 ;  /* 0x00000008171f7824 */ /* 0x040fe400078e021f */
[C---:B------:R-:W-:Y:S02]  /*0780*/  IMAD R30, R23.reuse, 0x8, R30 ;  /* 0x00000008171e7824 */ /* 0x040fe400078e021e */
[C---:B------:R-:W-:Y:S02]  /*0790*/  IMAD R29, R23.reuse, 0x8, R29 ;  /* 0x00000008171d7824 */ /* 0x040fe400078e021d */
[C---:B------:R-:W-:Y:S02]  /*07a0*/  IMAD R28, R23.reuse, 0x8, R28 ;  /* 0x00000008171c7824 */ /* 0x040fe400078e021c */
[----:B------:R-:W-:Y:S02]  /*07b0*/  IMAD R13, R23, 0x8, R13 ;  /* 0x00000008170d7824 */ /* 0x000fe400078e020d */
[----:B---3--:R-:W-:-:S04]  /*07c0*/  FFMA R33, -R32, R22, R33 ;  /* 0x0000001620217223 */ /* 0x008fc80000000121 */
[----:B--2---:R-:W-:Y:S01]  /*07d0*/  FFMA R33, -R34, R24, R33 ;  /* 0x0000001822217223 */ /* 0x004fe20000000121 */
[----:B------:R-:W-:-:S05]  /*07e0*/  IADD3 R24, P0, PT, R20, 0x20, RZ ;  /* 0x0000002014187810 */ /* 0x000fca0007f1e0ff */
[----:B------:R-:W-:Y:S01]  /*07f0*/  IMAD.X R25, RZ, RZ, R21, P0 ;  /* 0x000000ffff197224 */ /* 0x000fe200000e0615 */
[----:B------:R-:W-:Y:S01]  /*0800*/  ISETP.NE.AND P0, PT, R11, RZ, PT ;  /* 0x000000ff0b00720c */ /* 0x000fe20003f05270 */
[----:B----4-:R-:W-:-:S12]  /*0810*/  FFMA R33, -R36, R26, R33 ;  /* 0x0000001a24217223 */ /* 0x010fd80000000121 */
[----:B------:R-:W-:Y:S05]  /*0820*/  @P0 BRA `(.L_x_28) ;  /* 0xfffffff800c00947 */ /* 0x000fea000383ffff */
[----:B------:R-:W-:-:S07]  /*0830*/  IMAD.MOV.U32 R9, RZ, RZ, R5 ;  /* 0x000000ffff097224 */ /* 0x000fce00078e0005 */
.L_x_27:
[----:B------:R-:W0:Y:S02]  /*0840*/  LDCU UR4, c[0x0][0x388] ;  /* 0x00007100ff0477ac */ /* 0x000e240008000800 */
[----:B0-----:R-:W-:-:S04]  /*0850*/  ULOP3.LUT UR5, UR4, 0x7, URZ, 0xc0, !UPT ;  /* 0x0000000704057892 */ /* 0x001fc8000f8ec0ff */
[----:B------:R-:W-:-:S09]  /*0860*/  UISETP.NE.AND UP0, UPT, UR5, URZ, UPT ;  /* 0x000000ff0500728c */ /* 0x000fd2000bf05270 */
[----:B------:R-:W-:Y:S05]  /*0870*/  BRA.U !UP0, `(.L_x_29) ;  /* 0x0000000508b87547 */ /* 0x000fea000b800000 */
[----:B------:R-:W-:Y:S02]  /*0880*/  ULOP3.LUT UR6, UR4, 0x3, URZ, 0xc0, !UPT ;  /* 0x0000000304067892 */ /* 0x000fe4000f8ec0ff */
[----:B------:R-:W-:Y:S02]  /*0890*/  UIADD3 UR4, UPT, UPT, UR5, -0x1, URZ ;  /* 0xffffffff05047890 */ /* 0x000fe4000fffe0ff */
[----:B------:R-:W-:Y:S02]  /*08a0*/  UISETP.NE.AND UP1, UPT, UR6, URZ, UPT ;  /* 0x000000ff0600728c */ /* 0x000fe4000bf25270 */
[----:B------:R-:W-:-:S09]  /*08b0*/  UISETP.GE.U32.AND UP0, UPT, UR4, 0x3, UPT ;  /* 0x000000030400788c */ /* 0x000fd2000bf06070 */
[----:B------:R-:W-:Y:S05]  /*08c0*/  BRA.U !UP0, `(.L_x_30) ;  /* 0x0000000108d07547 */ /* 0x000fea000b800000 */
[----:B------:R-:W0:Y:S01]  /*08d0*/  LDCU UR4, c[0x0][0x38c] ;  /* 0x00007180ff0477ac */ /* 0x000e220008000800 */
[----:B------:R-:W-:Y:S02]  /*08e0*/  IADD3 R21, P0, PT, R2, R9, RZ ;  /* 0x0000000902157210 */ /* 0x000fe40007f1e0ff */
[C---:B------:R-:W-:Y:S02]  /*08f0*/  R2UR UR10, R14.reuse ;  /* 0x000000000e0a72ca */ /* 0x040fe400000e0000 */
[----:B------:R-:W-:Y:S01]  /*0900*/  R2UR UR11, R15 ;  /* 0x000000000f0b72ca */ /* 0x000fe200000e0000 */
[----:B------:R-:W-:Y:S01]  /*0910*/  IMAD.X R26, RZ, RZ, R3, P0 ;  /* 0x000000ffff1a7224 */ /* 0x000fe200000e0603 */
[----:B------:R-:W-:Y:S02]  /*0920*/  LEA R20, P0, R21, R16, 0x2 ;  /* 0x0000001015147211 */ /* 0x000fe400078010ff */
[----:B------:R-:W-:Y:S02]  /*0930*/  R2UR UR8, R14 ;  /* 0x000000000e0872ca */ /* 0x000fe400000e0000 */
[----:B------:R-:W-:-:S02]  /*0940*/  R2UR UR9, R15 ;  /* 0x000000000f0972ca */ /* 0x000fc400000e0000 */
[----:B------:R-:W-:Y:S01]  /*0950*/  LEA.HI.X R21, R21, R17, R26, 0x2, P0 ;  /* 0x0000001115157211 */ /* 0x000fe200000f141a */
[----:B0-----:R-:W-:-:S04]  /*0960*/  IMAD R10, R9, UR4, RZ ;  /* 0x00000004090a7c24 */ /* 0x001fc8000f8e02ff */
[C---:B------:R-:W-:Y:S01]  /*0970*/  VIADD R11, R10.reuse, UR4 ;  /* 0x000000040a0b7c36 */ /* 0x040fe20008000000 */
[----:B------:R-:W-:-:S03]  /*0980*/  IADD3 R23, P1, PT, R10, R7, RZ ;  /* 0x000000070a177210 */ /* 0x000fc60007f3e0ff */
[C---:B------:R-:W-:Y:S01]  /*0990*/  VIADD R25, R11.reuse, UR4 ;  /* 0x000000040b197c36 */ /* 0x040fe20008000000 */
[CC--:B------:R-:W-:Y:S02]  /*09a0*/  IADD3 R13, P2, PT, R11.reuse, R7.reuse, RZ ;  /* 0x000000070b0d7210 */ /* 0x0c0fe40007f5e0ff */
[-C--:B------:R-:W-:Y:S02]  /*09b0*/  LEA.HI.X.SX32 R24, R10, R8.reuse, 0x1, P1 ;  /* 0x000000080a187211 */ /* 0x080fe400008f0eff */
[----:B------:R-:W-:Y:S02]  /*09c0*/  LEA.HI.X.SX32 R10, R11, R8, 0x1, P2 ;  /* 0x000000080b0a7211 */ /* 0x000fe400010f0eff */
[-C--:B------:R-:W-:Y:S02]  /*09d0*/  LEA R12, P2, R13, R16.reuse, 0x2 ;  /* 0x000000100d0c7211 */ /* 0x080fe400078410ff */
[----:B------:R-:W-:Y:S02]  /*09e0*/  IADD3 R11, P3, PT, R25, R7, RZ ;  /* 0x00000007190b7210 */ /* 0x000fe40007f7e0ff */
[----:B------:R-:W-:-:S02]  /*09f0*/  LEA R22, P1, R23, R16, 0x2 ;  /* 0x0000001017167211 */ /* 0x000fc400078210ff */
[----:B------:R-:W-:Y:S02]  /*0a00*/  R2UR UR12, R14 ;  /* 0x000000000e0c72ca */ /* 0x000fe400000e0000 */
[----:B------:R-:W-:Y:S02]  /*0a10*/  R2UR UR13, R15 ;  /* 0x000000000f0d72ca */ /* 0x000fe400000e0000 */
[-C--:B------:R-:W-:Y:S02]  /*0a20*/  LEA.HI.X R13, R13, R17.reuse, R10, 0x2, P2 ;  /* 0x000000110d0d7211 */ /* 0x080fe400010f140a */
[C---:B------:R-:W-:Y:S01]  /*0a30*/  LEA.HI.X.SX32 R26, R25.reuse, R8, 0x1, P3 ;  /* 0x00000008191a7211 */ /* 0x040fe200018f0eff */
[----:B------:R-:W-:Y:S01]  /*0a40*/  VIADD R25, R25, UR4 ;  /* 0x0000000419197c36 */ /* 0x000fe20008000000 */
[----:B------:R-:W-:Y:S02]  /*0a50*/  LEA R10, P0, R11, R16, 0x2 ;  /* 0x000000100b0a7211 */ /* 0x000fe400078010ff */
[----:B------:R-:W-:-:S02]  /*0a60*/  LEA.HI.X R23, R23, R17, R24, 0x2, P1 ;  /* 0x0000001117177211 */ /* 0x000fc400008f1418 */
[C---:B------:R-:W-:Y:S02]  /*0a70*/  R2UR UR4, R14.reuse ;  /* 0x000000000e0472ca */ /* 0x040fe400000e0000 */
[C---:B------:R-:W-:Y:S01]  /*0a80*/  R2UR UR5, R15.reuse ;  /* 0x000000000f0572ca */ /* 0x040fe200000e0000 */
[----:B------:R0:W2:Y:S01]  /*0a90*/  LDG.E R24, desc[UR10][R22.64] ;  /* 0x0000000a16187981 */ /* 0x0000a2000c1e1900 */
[C---:B------:R-:W-:Y:S02]  /*0aa0*/  R2UR UR14, R14.reuse ;  /* 0x000000000e0e72ca */ /* 0x040fe400000e0000 */
[----:B------:R-:W-:Y:S01]  /*0ab0*/  R2UR UR15, R15 ;  /* 0x000000000f0f72ca */ /* 0x000fe200000e0000 */
[----:B------:R-:W3:Y:S01]  /*0ac0*/  LDG.E R12, desc[UR12][R12.64] ;  /* 0x0000000c0c0c7981 */ /* 0x000ee2000c1e1900 */
[----:B------:R-:W-:Y:S02]  /*0ad0*/  LEA.HI.X R11, R11, R17, R26, 0x2, P0 ;  /* 0x000000110b0b7211 */ /* 0x000fe400000f141a */
[----:B------:R-:W-:Y:S01]  /*0ae0*/  IADD3 R27, P0, PT, R25, R7, RZ ;  /* 0x00000007191b7210 */ /* 0x000fe20007f1e0ff */
[----:B------:R-:W2:Y:S01]  /*0af0*/  LDG.E R26, desc[UR8][R20.64] ;  /* 0x00000008141a7981 */ /* 0x000ea2000c1e1900 */
[----:B------:R-:W-:-:S02]  /*0b00*/  R2UR UR16, R14 ;  /* 0x000000000e1072ca */ /* 0x000fc400000e0000 */
[C---:B------:R-:W-:Y:S02]  /*0b10*/  R2UR UR17, R15.reuse ;  /* 0x000000000f1172ca */ /* 0x040fe400000e0000 */
[----:B------:R-:W-:Y:S02]  /*0b20*/  R2UR UR18, R14 ;  /* 0x000000000e1272ca */ /* 0x000fe400000e0000 */
[----:B------:R-:W-:Y:S01]  /*0b30*/  R2UR UR19, R15 ;  /* 0x000000000f1372ca */ /* 0x000fe200000e0000 */
[----:B------:R-:W4:Y:S01]  /*0b40*/  LDG.E R10, desc[UR14][R10.64] ;  /* 0x0000000e0a0a7981 */ /* 0x000f22000c1e1900 */
[----:B------:R-:W-:Y:S02]  /*0b50*/  LEA.HI.X.SX32 R28, R25, R8, 0x1, P0 ;  /* 0x00000008191c7211 */ /* 0x000fe400000f0eff */
[C---:B0-----:R-:W-:Y:S01]  /*0b60*/  LEA R22, P0, R27.reuse, R16, 0x2 ;  /* 0x000000101b167211 */ /* 0x041fe200078010ff */
[----:B------:R-:W3:Y:S03]  /*0b70*/  LDG.E R25, desc[UR10][R20.64+0x4] ;  /* 0x0000040a14197981 */ /* 0x000ee6000c1e1900 */
        /* <DEDUP_REMOVED lines=9> */
.L_x_30:
[----:B------:R-:W-:Y:S05]  /*0c10*/  BRA.U !UP1, `(.L_x_29) ;  /* 0x0000000109d07547 */ /* 0x000fea000b800000 */
[----:B------:R-:W0:Y:S01]  /*0c20*/  LDCU UR4, c[0x0][0x388] ;  /* 0x00007100ff0477ac */ /* 0x000e220008000800 */
[----:B------:R-:W-:Y:S02]  /*0c30*/  UISETP.NE.AND UP0, UPT, UR6, 0x1, UPT ;  /* 0x000000010600788c */ /* 0x000fe4000bf05270 */
[----:B0-----:R-:W-:-:S07]  /*0c40*/  ULOP3.LUT UP1, URZ, UR4, 0x1, URZ, 0xc0, !UPT ;  /* 0x0000000104ff7892 */ /* 0x001fce000f82c0ff */
[----:B------:R-:W-:Y:S05]  /*0c50*/  BRA.U !UP0, `(.L_x_31) ;  /* 0x0000000108787547 */ /* 0x000fea000b800000 */
[----:B------:R-:W0:Y:S01]  /*0c60*/  LDCU UR4, c[0x0][0x38c] ;  /* 0x00007180ff0477ac */ /* 0x000e220008000800 */
[C---:B------:R-:W-:Y:S02]  /*0c70*/  R2UR UR6, R14.reuse ;  /* 0x000000000e0672ca */ /* 0x040fe400000e0000 */
[C---:B------:R-:W-:Y:S02]  /*0c80*/  R2UR UR7, R15.reuse ;  /* 0x000000000f0772ca */ /* 0x040fe400000e0000 */
[C---:B------:R-:W-:Y:S02]  /*0c90*/  R2UR UR5, R15.reuse ;  /* 0x000000000f0572ca */ /* 0x040fe400000e0000 */
[C---:B------:R-:W-:Y:S02]  /*0ca0*/  R2UR UR8, R14.reuse ;  /* 0x000000000e0872ca */ /* 0x040fe400000e0000 */
[----:B------:R-:W-:Y:S02]  /*0cb0*/  R2UR UR9, R15 ;  /* 0x000000000f0972ca */ /* 0x000fe400000e0000 */
[----:B------:R-:W-:-:S02]  /*0cc0*/  R2UR UR10, R14 ;  /* 0x000000000e0a72ca */ /* 0x000fc400000e0000 */
[----:B------:R-:W-:Y:S01]  /*0cd0*/  R2UR UR11, R15 ;  /* 0x000000000f0b72ca */ /* 0x000fe200000e0000 */
[----:B0-----:R-:W-:-:S05]  /*0ce0*/  IMAD R10, R9, UR4, RZ ;  /* 0x00000004090a7c24 */ /* 0x001fca000f8e02ff */
[----:B------:R-:W-:-:S04]  /*0cf0*/  IADD3 R11, P0, PT, R10, R7, RZ ;  /* 0x000000070a0b7210 */ /* 0x000fc80007f1e0ff */
[C---:B------:R-:W-:Y:S01]  /*0d00*/  LEA.HI.X.SX32 R12, R10.reuse, R8, 0x1, P0 ;  /* 0x000000080a0c7211 */ /* 0x040fe200000f0eff */
[----:B------:R-:W-:Y:S01]  /*0d10*/  VIADD R10, R10, UR4 ;  /* 0x000000040a0a7c36 */ /* 0x000fe20008000000 */
[C---:B------:R-:W-:Y:S02]  /*0d20*/  LEA R20, P0, R11.reuse, R16, 0x2 ;  /* 0x000000100b147211 */ /* 0x040fe400078010ff */
[----:B------:R-:W-:Y:S02]  /*0d30*/  R2UR UR4, R14 ;  /* 0x000000000e0472ca */ /* 0x000fe400000e0000 */
[----:B------:R-:W-:Y:S02]  /*0d40*/  LEA.HI.X R21, R11, R17, R12, 0x2, P0 ;  /* 0x000000110b157211 */ /* 0x000fe400000f140c */
[----:B------:R-:W-:Y:S02]  /*0d50*/  IADD3 R11, P0, PT, R2, R9, RZ ;  /* 0x00000009020b7210 */ /* 0x000fe40007f1e0ff */
[----:B------:R-:W-:-:S03]  /*0d60*/  IADD3 R23, P1, PT, R10, R7, RZ ;  /* 0x000000070a177210 */ /* 0x000fc60007f3e0ff */
[----:B------:R-:W-:Y:S01]  /*0d70*/  IMAD.X R22, RZ, RZ, R3, P0 ;  /* 0x000000ffff167224 */ /* 0x000fe200000e0603 */
[----:B------:R-:W-:Y:S02]  /*0d80*/  LEA R12, P0, R11, R16, 0x2 ;  /* 0x000000100b0c7211 */ /* 0x000fe400078010ff */
[----:B------:R-:W-:Y:S01]  /*0d90*/  LEA.HI.X.SX32 R24, R10, R8, 0x1, P1 ;  /* 0x000000080a187211 */ /* 0x000fe200008f0eff */
[----:B------:R-:W2:Y:S01]  /*0da0*/  LDG.E R20, desc[UR4][R20.64] ;  /* 0x0000000414147981 */ /* 0x000ea2000c1e1900 */
[----:B------:R-:W-:Y:S02]  /*0db0*/  LEA R10, P1, R23, R16, 0x2 ;  /* 0x00000010170a7211 */ /* 0x000fe400078210ff */
[-C--:B------:R-:W-:Y:S02]  /*0dc0*/  LEA.HI.X R13, R11, R17.reuse, R22, 0x2, P0 ;  /* 0x000000110b0d7211 */ /* 0x080fe400000f1416 */
[----:B------:R-:W-:-:S03]  /*0dd0*/  LEA.HI.X R11, R23, R17, R24, 0x2, P1 ;  /* 0x00000011170b7211 */ /* 0x000fc600008f1418 */
[----:B------:R-:W2:Y:S04]  /*0de0*/  LDG.E R22, desc[UR6][R12.64] ;  /* 0x000000060c167981 */ /* 0x000ea8000c1e1900 */
[----:B------:R-:W3:Y:S04]  /*0df0*/  LDG.E R23, desc[UR8][R12.64+0x4] ;  /* 0x000004080c177981 */ /* 0x000ee8000c1e1900 */
[----:B------:R-:W3:Y:S01]  /*0e00*/  LDG.E R10, desc[UR10][R10.64] ;  /* 0x0000000a0a0a7981 */ /* 0x000ee2000c1e1900 */
[----:B------:R-:W-:Y:S02]  /*0e10*/  VIADD R9, R9, 0x2 ;  /* 0x0000000209097836 */ /* 0x000fe40000000000 */
[----:B--2--5:R-:W-:-:S04]  /*0e20*/  FFMA R22, -R22, R20, R33 ;  /* 0x0000001416167223 */ /* 0x024fc80000000121 */
[----:B---3--:R-:W-:-:S07]  /*0e30*/  FFMA R33, -R23, R10, R22 ;  /* 0x0000000a17217223 */ /* 0x008fce0000000116 */
.L_x_31:
[----:B------:R-:W-:Y:S05]  /*0e40*/  BRA.U !UP1, `(.L_x_29) ;  /* 0x0000000109447547 */ /* 0x000fea000b800000 */
[----:B------:R-:W0:Y:S01]  /*0e50*/  LDCU UR4, c[0x0][0x38c] ;  /* 0x00007180ff0477ac */ /* 0x000e220008000800 */
[----:B------:R-:W-:Y:S02]  /*0e60*/  IADD3 R12, P0, PT, R2, R9, RZ ;  /* 0x00000009020c7210 */ /* 0x000fe40007f1e0ff */
[C---:B------:R-:W-:Y:S02]  /*0e70*/  R2UR UR5, R15.reuse ;  /* 0x000000000f0572ca */ /* 0x040fe400000e0000 */
[----:B------:R-:W-:Y:S01]  /*0e80*/  R2UR UR6, R14 ;  /* 0x000000000e0672ca */ /* 0x000fe200000e0000 */
[----:B------:R-:W-:Y:S01]  /*0e90*/  IMAD.X R13, RZ, RZ, R3, P0 ;  /* 0x000000ffff0d7224 */ /* 0x000fe200000e0603 */
[----:B------:R-:W-:Y:S02]  /*0ea0*/  R2UR UR7, R15 ;  /* 0x000000000f0772ca */ /* 0x000fe400000e0000 */
[----:B------:R-:W-:Y:S01]  /*0eb0*/  LEA R10, P0, R12, R16, 0x2 ;  /* 0x000000100c0a7211 */ /* 0x000fe200078010ff */
[----:B0-----:R-:W-:Y:S01]  /*0ec0*/  IMAD R11, R9, UR4, RZ ;  /* 0x00000004090b7c24 */ /* 0x001fe2000f8e02ff */
[----:B------:R-:W-:-:S04]  /*0ed0*/  R2UR UR4, R14 ;  /* 0x000000000e0472ca */ /* 0x000fc800000e0000 */
[----:B------:R-:W-:-:S04]  /*0ee0*/  IADD3 R9, P1, PT, R11, R7, RZ ;  /* 0x000000070b097210 */ /* 0x000fc80007f3e0ff */
[----:B------:R-:W-:Y:S02]  /*0ef0*/  LEA.HI.X.SX32 R8, R11, R8, 0x1, P1 ;  /* 0x000000080b087211 */ /* 0x000fe400008f0eff */
[C---:B------:R-:W-:Y:S02]  /*0f00*/  LEA R16, P1, R9.reuse, R16, 0x2 ;  /* 0x0000001009107211 */ /* 0x040fe400078210ff */
[-C--:B------:R-:W-:Y:S02]  /*0f10*/  LEA.HI.X R11, R12, R17.reuse, R13, 0x2, P0 ;  /* 0x000000110c0b7211 */ /* 0x080fe400000f140d */
[----:B------:R-:W-:-:S03]  /*0f20*/  LEA.HI.X R17, R9, R17, R8, 0x2, P1 ;  /* 0x0000001109117211 */ /* 0x000fc600008f1408 */
[----:B------:R-:W2:Y:S04]  /*0f30*/  LDG.E R10, desc[UR4][R10.64] ;  /* 0x000000040a0a7981 */ /* 0x000ea8000c1e1900 */
[----:B------:R-:W2:Y:S02]  /*0f40*/  LDG.E R16, desc[UR6][R16.64] ;  /* 0x0000000610107981 */ /* 0x000ea4000c1e1900 */
[----:B--2--5:R-:W-:-:S07]  /*0f50*/  FFMA R33, -R10, R16, R33 ;  /* 0x000000100a217223 */ /* 0x024fce0000000121 */
.L_x_29:
[----:B------:R-:W0:Y:S01]  /*0f60*/  LDCU UR4, c[0x0][0x38c] ;  /* 0x00007180ff0477ac */ /* 0x000e220008000800 */
[----:B-1----:R-:W-:Y:S01]  /*0f70*/  IMAD.IADD R7, R0, 0x1, R7 ;  /* 0x0000000100077824 */ /* 0x002fe200078e0207 */
[----:B------:R-:W-:Y:S02]  /*0f80*/  R2UR UR6, R14 ;  /* 0x000000000e0672ca */ /* 0x000fe400000e0000 */
[----:B------:R-:W-:-:S13]  /*0f90*/  R2UR UR7, R15 ;  /* 0x000000000f0772ca */ /* 0x000fda00000e0000 */
[----:B-----5:R3:W-:Y:S01]  /*0fa0*/  STG.E desc[UR6][R18.64], R33 ;  /* 0x0000002112007986 */ /* 0x0207e2000c101906 */
[----:B0-----:R-:W-:-:S13]  /*0fb0*/  ISETP.GE.AND P0, PT, R7, UR4, PT ;  /* 0x0000000407007c0c */ /* 0x001fda000bf06270 */
[----:B---3--:R-:W-:Y:S05]  /*0fc0*/  @!P0 BRA `(.L_x_32) ;  /* 0xfffffff000588947 */ /* 0x008fea000383ffff */
.L_x_26:
[----:B------:R-:W-:Y:S05]  /*0fd0*/  BSYNC.RECONVERGENT B0 ;  /* 0x0000000000007941 */ /* 0x000fea0003800200 */
.L_x_25:
[----:B------:R-:W-:Y:S06]  /*0fe0*/  BAR.SYNC.DEFER_BLOCKING 0x0 ;  /* 0x0000000000007b1d */ /* 0x000fec0000010000 */
[----:B------:R-:W-:Y:S05]  /*0ff0*/  EXIT ;  /* 0x000000000000794d */ /* 0x000fea0003800000 */
.L_x_33:
        /* <DEDUP_REMOVED lines=16> */
.L_x_36:


//--------------------- .nv.shared.reserved.0     --------------------------
	.section	.nv.shared.reserved.0,"aw",@nobits
	.weak		__nv_reservedSMEM_offset_0_alias
	.size		__nv_reservedSMEM_offset_0_alias, 0, 64
	.other		__nv_reservedSMEM_offset_0_alias,@"STO_CUDA_RESERVED_SHARED STV_DEFAULT"
__nv_reservedSMEM_offset_0_alias:
	.zero		0
	.zero		64


//--------------------- .nv.constant0._Z14lu_dcmp_phase2Pfii --------------------------
	.section	.nv.constant0._Z14lu_dcmp_phase2Pfii,"a",@progbits
	.sectionflags	@""
	.align	4
.nv.constant0._Z14lu_dcmp_phase2Pfii:
	.zero		912


//--------------------- .nv.constant0._Z14lu_dcmp_phase1Pfii --------------------------
	.section	.nv.constant0._Z14lu_dcmp_phase1Pfii,"a",@progbits
	.sectionflags	@""
	.align	4
.nv.constant0._Z14lu_dcmp_phase1Pfii:
	.zero		912


//--------------------- SYMBOLS --------------------------

	.type		.nv.reservedSmem.offset0,@object
	.size		.nv.reservedSmem.offset0,0x4
